// auto-generated by cutlass_sweep.gemm — config: {"arch": "sm_100", "cluster_m": 2, "cluster_n": 2, "dtype": "fp32", "dtype_b": "fp32", "layout": "nt", "stages": 0, "tile_k": 128, "tile_m": 256, "tile_n": 128}
#include "cutlass/cutlass.h"
#include "cutlass/gemm/collective/collective_builder.hpp"
#include "cutlass/gemm/device/gemm_universal_adapter.h"
#include "cutlass/gemm/kernel/gemm_universal.hpp"
#include "cutlass/epilogue/collective/collective_builder.hpp"

using ElemA = float;
using ElemB = float;
using ElemCD = float;
using Acc  = float;
using TileShape    = cute::Shape<cute::_256, cute::_128, cute::_128>;
using ClusterShape = cute::Shape<cute::_2, cute::_2, cute::_1>;

using CollectiveEpilogue = typename cutlass::epilogue::collective::CollectiveBuilder<
    cutlass::arch::Sm100, cutlass::arch::OpClassTensorOp,
    TileShape, ClusterShape,
    cutlass::epilogue::collective::EpilogueTileAuto,
    Acc, Acc,
    ElemCD, cutlass::layout::RowMajor, 128 / cutlass::sizeof_bits<ElemCD>::value,
    ElemCD, cutlass::layout::RowMajor, 128 / cutlass::sizeof_bits<ElemCD>::value,
    cutlass::epilogue::collective::EpilogueScheduleAuto
  >::CollectiveOp;

using CollectiveMainloop = typename cutlass::gemm::collective::CollectiveBuilder<
    cutlass::arch::Sm100, cutlass::arch::OpClassTensorOp,
    ElemA, cutlass::layout::RowMajor, 128 / cutlass::sizeof_bits<ElemA>::value,
    ElemB, cutlass::layout::ColumnMajor, 128 / cutlass::sizeof_bits<ElemB>::value,
    Acc,
    TileShape, ClusterShape,
    cutlass::gemm::collective::StageCountAutoCarveout<static_cast<int>(sizeof(typename CollectiveEpilogue::SharedStorage))>,
    cutlass::gemm::collective::KernelScheduleAuto
  >::CollectiveOp;

using GemmKernel = cutlass::gemm::kernel::GemmUniversal<
    cute::Shape<int,int,int,int>,
    CollectiveMainloop,
    CollectiveEpilogue
>;
using Gemm = cutlass::gemm::device::GemmUniversalAdapter<GemmKernel>;

// Force the device kernel symbol into the cubin without needing a host main.
auto* _anchor = &cutlass::device_kernel<GemmKernel>;


// ===== COMPILED SASS (sm_100a) =====

	.target	sm_100a

	.elftype	@"ET_EXEC"


//--------------------- .note.nv.tkinfo           --------------------------
	.section	.note.nv.tkinfo,"",@"SHT_NOTE"
	.sectionflags	@"SHF_NOTE_NV_TKINFO"
	.tkinfo
        /*0018*/ 	.word	0x00000002
        /*0030*/ 	.string	""
        /*0030*/ 	.string	"ptxas"
        /*0030*/ 	.string	"Cuda compilation tools, release 13.0, V13.0.88"
        /*0030*/ 	.string	"Build cuda_13.0.r13.0/compiler.36424714_0"
        /*0030*/ 	.string	"-arch sm_100a -m 64 "



//--------------------- .note.nv.cuinfo           --------------------------
	.section	.note.nv.cuinfo,"",@"SHT_NOTE"
	.sectionflags	@"SHF_NOTE_NV_CUINFO"
        /*0018*/ 	.short	0x0002
        /*001a*/ 	.short	0x0064
        /*001c*/ 	.short	0x0082
	.zero		2


//--------------------- .nv.info                  --------------------------
	.section	.nv.info,"",@"SHT_CUDA_INFO"
	.align	4


	//----- nvinfo : EIATTR_REGCOUNT
	.align		4
        /*0000*/ 	.byte	0x04, 0x2f
        /*0002*/ 	.short	(.L_19 - .L_18)
	.align		4
.L_18:
        /*0004*/ 	.word	index@(_ZN7cutlass13device_kernelINS_4gemm6kernel13GemmUniversalIN4cute5tupleIJiiiiEEENS1_10collective13CollectiveMmaINS1_35MainloopSm100TmaUmmaWarpSpecializedILi2ELi2ELi4ENS5_IJNS4_1CILi2EEESB_NSA_ILi1EEEEEEEENS5_IJNSA_ILi256EEENSA_ILi128EEESG_EEEfNS5_IJlSC_lEEEfSI_NS4_8TiledMMAINS4_8MMA_AtomIJNS4_23SM100_MMA_TF32_2x1SM_SSINS_10tfloat32_tESM_fLi256ELi128ELNS4_4UMMA5MajorE0ELSO_0ELNSN_7ScaleInE0ELSP_0EEEEEENS4_6LayoutINS5_IJSC_SC_SC_EEENS5_IJNSA_ILi0EEESU_SU_EEEEENS5_IJNS4_10UnderscoreESX_SX_EEEEENS4_28SM100_TMA_2SM_LOAD_MULTICASTENS4_14ComposedLayoutINS4_7SwizzleILi3ELi4ELi3EEENS4_18smem_ptr_flag_bitsILi32EEENSS_INS5_IJNSA_ILi8EEENSA_ILi32EEEEEENS5_IJS17_SC_EEEEEEEvNS4_8identityENS4_18SM100_TMA_2SM_LOADES1B_vS1C_EENS_8epilogue10collective18CollectiveEpilogueINS1F_23Sm100TmaWarpSpecializedILi4ELi2ELi16ELb1ELb0EEEJNS5_IJSG_SG_SG_EEENS5_IJNSS_ISG_SC_EENSS_INSA_ILi16EEESC_EEEEEfSI_fSI_NS1F_6fusion15FusionCallbacksIS1J_NS1P_17LinearCombinationIffffLNS_15FloatRoundStyleE2EEES1K_S1O_JEEENS4_5SM1004TMEM4LOAD26SM100_TMEM_LOAD_32dp32b16xENS4_13SM90_TMA_LOADENS11_INS12_ILi2ELi4ELi3EEES15_NSS_INS5_IJS16_S1M_EEENS5_IJS1M_SC_EEEEEEENS4_39AutoVectorizingCopyWithAssumedAlignmentILi128EEENS4_14SM90_TMA_STOREES24_S26_S26_EEEvvEEEEvNT_6ParamsE)
        /*0008*/ 	.word	0x0000004f


	//----- nvinfo : EIATTR_FRAME_SIZE
	.align		4
.L_19:
        /*000c*/ 	.byte	0x04, 0x11
        /*000e*/ 	.short	(.L_21 - .L_20)
	.align		4
.L_20:
        /*0010*/ 	.word	index@($__internal_2_$__cuda_sm10x_tcgen05_guardrail_trap_unallocated_columns_being_dealloced)
        /*0014*/ 	.word	0x00000000


	//----- nvinfo : EIATTR_FRAME_SIZE
	.align		4
.L_21:
        /*0018*/ 	.byte	0x04, 0x11
        /*001a*/ 	.short	(.L_23 - .L_22)
	.align		4
.L_22:
        /*001c*/ 	.word	index@($__internal_1_$__cuda_sm10x_tcgen05_guardrail_trap_phase_invalid_during_alloc)
        /*0020*/ 	.word	0x00000000


	//----- nvinfo : EIATTR_FRAME_SIZE
	.align		4
.L_23:
        /*0024*/ 	.byte	0x04, 0x11
        /*0026*/ 	.short	(.L_25 - .L_24)
	.align		4
.L_24:
        /*0028*/ 	.word	index@($__internal_0_$__cuda_sm10x_tcgen05_guardrail_trap_col_being_dealloced_not_returned_by_alloc)
        /*002c*/ 	.word	0x00000000


	//----- nvinfo : EIATTR_FRAME_SIZE
	.align		4
.L_25:
        /*0030*/ 	.byte	0x04, 0x11
        /*0032*/ 	.short	(.L_27 - .L_26)
	.align		4
.L_26:
        /*0034*/ 	.word	index@(_ZN7cutlass13device_kernelINS_4gemm6kernel13GemmUniversalIN4cute5tupleIJiiiiEEENS1_10collective13CollectiveMmaINS1_35MainloopSm100TmaUmmaWarpSpecializedILi2ELi2ELi4ENS5_IJNS4_1CILi2EEESB_NSA_ILi1EEEEEEEENS5_IJNSA_ILi256EEENSA_ILi128EEESG_EEEfNS5_IJlSC_lEEEfSI_NS4_8TiledMMAINS4_8MMA_AtomIJNS4_23SM100_MMA_TF32_2x1SM_SSINS_10tfloat32_tESM_fLi256ELi128ELNS4_4UMMA5MajorE0ELSO_0ELNSN_7ScaleInE0ELSP_0EEEEEENS4_6LayoutINS5_IJSC_SC_SC_EEENS5_IJNSA_ILi0EEESU_SU_EEEEENS5_IJNS4_10UnderscoreESX_SX_EEEEENS4_28SM100_TMA_2SM_LOAD_MULTICASTENS4_14ComposedLayoutINS4_7SwizzleILi3ELi4ELi3EEENS4_18smem_ptr_flag_bitsILi32EEENSS_INS5_IJNSA_ILi8EEENSA_ILi32EEEEEENS5_IJS17_SC_EEEEEEEvNS4_8identityENS4_18SM100_TMA_2SM_LOADES1B_vS1C_EENS_8epilogue10collective18CollectiveEpilogueINS1F_23Sm100TmaWarpSpecializedILi4ELi2ELi16ELb1ELb0EEEJNS5_IJSG_SG_SG_EEENS5_IJNSS_ISG_SC_EENSS_INSA_ILi16EEESC_EEEEEfSI_fSI_NS1F_6fusion15FusionCallbacksIS1J_NS1P_17LinearCombinationIffffLNS_15FloatRoundStyleE2EEES1K_S1O_JEEENS4_5SM1004TMEM4LOAD26SM100_TMEM_LOAD_32dp32b16xENS4_13SM90_TMA_LOADENS11_INS12_ILi2ELi4ELi3EEES15_NSS_INS5_IJS16_S1M_EEENS5_IJS1M_SC_EEEEEEENS4_39AutoVectorizingCopyWithAssumedAlignmentILi128EEENS4_14SM90_TMA_STOREES24_S26_S26_EEEvvEEEEvNT_6ParamsE)
        /*0038*/ 	.word	0x00000000


	//----- nvinfo : EIATTR_MIN_STACK_SIZE
	.align		4
.L_27:
        /*003c*/ 	.byte	0x04, 0x12
        /*003e*/ 	.short	(.L_29 - .L_28)
	.align		4
.L_28:
        /*0040*/ 	.word	index@(_ZN7cutlass13device_kernelINS_4gemm6kernel13GemmUniversalIN4cute5tupleIJiiiiEEENS1_10collective13CollectiveMmaINS1_35MainloopSm100TmaUmmaWarpSpecializedILi2ELi2ELi4ENS5_IJNS4_1CILi2EEESB_NSA_ILi1EEEEEEEENS5_IJNSA_ILi256EEENSA_ILi128EEESG_EEEfNS5_IJlSC_lEEEfSI_NS4_8TiledMMAINS4_8MMA_AtomIJNS4_23SM100_MMA_TF32_2x1SM_SSINS_10tfloat32_tESM_fLi256ELi128ELNS4_4UMMA5MajorE0ELSO_0ELNSN_7ScaleInE0ELSP_0EEEEEENS4_6LayoutINS5_IJSC_SC_SC_EEENS5_IJNSA_ILi0EEESU_SU_EEEEENS5_IJNS4_10UnderscoreESX_SX_EEEEENS4_28SM100_TMA_2SM_LOAD_MULTICASTENS4_14ComposedLayoutINS4_7SwizzleILi3ELi4ELi3EEENS4_18smem_ptr_flag_bitsILi32EEENSS_INS5_IJNSA_ILi8EEENSA_ILi32EEEEEENS5_IJS17_SC_EEEEEEEvNS4_8identityENS4_18SM100_TMA_2SM_LOADES1B_vS1C_EENS_8epilogue10collective18CollectiveEpilogueINS1F_23Sm100TmaWarpSpecializedILi4ELi2ELi16ELb1ELb0EEEJNS5_IJSG_SG_SG_EEENS5_IJNSS_ISG_SC_EENSS_INSA_ILi16EEESC_EEEEEfSI_fSI_NS1F_6fusion15FusionCallbacksIS1J_NS1P_17LinearCombinationIffffLNS_15FloatRoundStyleE2EEES1K_S1O_JEEENS4_5SM1004TMEM4LOAD26SM100_TMEM_LOAD_32dp32b16xENS4_13SM90_TMA_LOADENS11_INS12_ILi2ELi4ELi3EEES15_NSS_INS5_IJS16_S1M_EEENS5_IJS1M_SC_EEEEEEENS4_39AutoVectorizingCopyWithAssumedAlignmentILi128EEENS4_14SM90_TMA_STOREES24_S26_S26_EEEvvEEEEvNT_6ParamsE)
        /*0044*/ 	.word	0x00000000
.L_29:


//--------------------- .nv.compat                --------------------------
	.section	.nv.compat,"",@"SHT_CUDA_COMPAT_INFO"
	.align	4
        /*0000*/ 	.byte	0x02, 0x09, 0x01, 0x00, 0x02, 0x02, 0x02, 0x00, 0x02, 0x05, 0x05, 0x00, 0x03, 0x07, 0x01, 0x01
        /*0010*/ 	.byte	0x02, 0x03, 0x01, 0x00, 0x02, 0x06, 0x01, 0x00, 0x04, 0x0b, 0x08, 0x00, 0x09, 0x00, 0x00, 0x00
        /*0020*/ 	.byte	0x00, 0x00, 0x00, 0x00


//--------------------- .nv.info._ZN7cutlass13device_kernelINS_4gemm6kernel13GemmUniversalIN4cute5tupleIJiiiiEEENS1_10collective13CollectiveMmaINS1_35MainloopSm100TmaUmmaWarpSpecializedILi2ELi2ELi4ENS5_IJNS4_1CILi2EEESB_NSA_ILi1EEEEEEEENS5_IJNSA_ILi256EEENSA_ILi128EEESG_EEEfNS5_IJlSC_lEEEfSI_NS4_8TiledMMAINS4_8MMA_AtomIJNS4_23SM100_MMA_TF32_2x1SM_SSINS_10tfloat32_tESM_fLi256ELi128ELNS4_4UMMA5MajorE0ELSO_0ELNSN_7ScaleInE0ELSP_0EEEEEENS4_6LayoutINS5_IJSC_SC_SC_EEENS5_IJNSA_ILi0EEESU_SU_EEEEENS5_IJNS4_10UnderscoreESX_SX_EEEEENS4_28SM100_TMA_2SM_LOAD_MULTICASTENS4_14ComposedLayoutINS4_7SwizzleILi3ELi4ELi3EEENS4_18smem_ptr_flag_bitsILi32EEENSS_INS5_IJNSA_ILi8EEENSA_ILi32EEEEEENS5_IJS17_SC_EEEEEEEvNS4_8identityENS4_18SM100_TMA_2SM_LOADES1B_vS1C_EENS_8epilogue10collective18CollectiveEpilogueINS1F_23Sm100TmaWarpSpecializedILi4ELi2ELi16ELb1ELb0EEEJNS5_IJSG_SG_SG_EEENS5_IJNSS_ISG_SC_EENSS_INSA_ILi16EEESC_EEEEEfSI_fSI_NS1F_6fusion15FusionCallbacksIS1J_NS1P_17LinearCombinationIffffLNS_15FloatRoundStyleE2EEES1K_S1O_JEEENS4_5SM1004TMEM4LOAD26SM100_TMEM_LOAD_32dp32b16xENS4_13SM90_TMA_LOADENS11_INS12_ILi2ELi4ELi3EEES15_NSS_INS5_IJS16_S1M_EEENS5_IJS1M_SC_EEEEEEENS4_39AutoVectorizingCopyWithAssumedAlignmentILi128EEENS4_14SM90_TMA_STOREES24_S26_S26_EEEvvEEEEvNT_6ParamsE --------------------------
	.section	.nv.info._ZN7cutlass13device_kernelINS_4gemm6kernel13GemmUniversalIN4cute5tupleIJiiiiEEENS1_10collective13CollectiveMmaINS1_35MainloopSm100TmaUmmaWarpSpecializedILi2ELi2ELi4ENS5_IJNS4_1CILi2EEESB_NSA_ILi1EEEEEEEENS5_IJNSA_ILi256EEENSA_ILi128EEESG_EEEfNS5_IJlSC_lEEEfSI_NS4_8TiledMMAINS4_8MMA_AtomIJNS4_23SM100_MMA_TF32_2x1SM_SSINS_10tfloat32_tESM_fLi256ELi128ELNS4_4UMMA5MajorE0ELSO_0ELNSN_7ScaleInE0ELSP_0EEEEEENS4_6LayoutINS5_IJSC_SC_SC_EEENS5_IJNSA_ILi0EEESU_SU_EEEEENS5_IJNS4_10UnderscoreESX_SX_EEEEENS4_28SM100_TMA_2SM_LOAD_MULTICASTENS4_14ComposedLayoutINS4_7SwizzleILi3ELi4ELi3EEENS4_18smem_ptr_flag_bitsILi32EEENSS_INS5_IJNSA_ILi8EEENSA_ILi32EEEEEENS5_IJS17_SC_EEEEEEEvNS4_8identityENS4_18SM100_TMA_2SM_LOADES1B_vS1C_EENS_8epilogue10collective18CollectiveEpilogueINS1F_23Sm100TmaWarpSpecializedILi4ELi2ELi16ELb1ELb0EEEJNS5_IJSG_SG_SG_EEENS5_IJNSS_ISG_SC_EENSS_INSA_ILi16EEESC_EEEEEfSI_fSI_NS1F_6fusion15FusionCallbacksIS1J_NS1P_17LinearCombinationIffffLNS_15FloatRoundStyleE2EEES1K_S1O_JEEENS4_5SM1004TMEM4LOAD26SM100_TMEM_LOAD_32dp32b16xENS4_13SM90_TMA_LOADENS11_INS12_ILi2ELi4ELi3EEES15_NSS_INS5_IJS16_S1M_EEENS5_IJS1M_SC_EEEEEEENS4_39AutoVectorizingCopyWithAssumedAlignmentILi128EEENS4_14SM90_TMA_STOREES24_S26_S26_EEEvvEEEEvNT_6ParamsE,"",@"SHT_CUDA_INFO"
	.sectionflags	@""
	.align	4


	//----- nvinfo : EIATTR_CUDA_API_VERSION
	.align		4
        /*0000*/ 	.byte	0x04, 0x37
        /*0002*/ 	.short	(.L_31 - .L_30)
.L_30:
        /*0004*/ 	.word	0x00000082


	//----- nvinfo : EIATTR_KPARAM_INFO
	.align		4
.L_31:
        /*0008*/ 	.byte	0x04, 0x17
        /*000a*/ 	.short	(.L_33 - .L_32)
.L_32:
        /*000c*/ 	.word	0x00000000
        /*0010*/ 	.short	0x0000
        /*0012*/ 	.short	0x0000
        /*0014*/ 	.byte	0x00, 0xf0, 0x01, 0x20


	//----- nvinfo : EIATTR_AT_ENTRY_FRAGMENTS
	.align		4
.L_33:
        /*0018*/ 	.byte	0x04, 0x4f
        /*001a*/ 	.short	(.L_35 - .L_34)


	//   ....[0]....
.L_34:
        /*001c*/ 	.word	0x00000007


	//----- nvinfo : EIATTR_RESERVED_SMEM_USED
	.align		4
.L_35:
        /*0020*/ 	.byte	0x01, 0x41
	.zero		2


	//----- nvinfo : EIATTR_SPARSE_MMA_MASK
	.align		4
        /*0024*/ 	.byte	0x03, 0x50
        /*0026*/ 	.short	0x0000


	//----- nvinfo : EIATTR_TCGEN05_2CTA_USED
	.align		4
        /*0028*/ 	.byte	0x01, 0x52
	.zero		2


	//----- nvinfo : EIATTR_MAXREG_COUNT
	.align		4
        /*002c*/ 	.byte	0x03, 0x1b
        /*002e*/ 	.short	0x00ff


	//----- nvinfo : EIATTR_NUM_BARRIERS
	.align		4
        /*0030*/ 	.byte	0x02, 0x4c
        /*0032*/ 	.byte	0x07
	.zero		1


	//----- nvinfo : EIATTR_EXTERNS
	.align		4
        /*0034*/ 	.byte	0x04, 0x0f
        /*0036*/ 	.short	(.L_37 - .L_36)


	//   ....[0]....
	.align		4
.L_36:
        /*0038*/ 	.word	index@(__assertfail)


	//----- nvinfo : EIATTR_MERCURY_ISA_VERSION
	.align		4
.L_37:
        /*003c*/ 	.byte	0x03, 0x5f
        /*003e*/ 	.short	0x0101


	//----- nvinfo : EIATTR_INT_WARP_WIDE_INSTR_OFFSETS
	.align		4
        /*0040*/ 	.byte	0x04, 0x31
        /*0042*/ 	.short	(.L_39 - .L_38)


	//   ....[0]....
.L_38:
        /*0044*/ 	.word	0x00000d60


	//   ....[1]....
        /*0048*/ 	.word	0x00000e00


	//   ....[2]....
        /*004c*/ 	.word	0x00004c90


	//   ....[3]....
        /*0050*/ 	.word	0x00004cc0


	//   ....[4]....
        /*0054*/ 	.word	0x00004ce0


	//   ....[5]....
        /*0058*/ 	.word	0x00005810


	//   ....[6]....
        /*005c*/ 	.word	0x00005870


	//   ....[7]....
        /*0060*/ 	.word	0x00005960


	//   ....[8]....
        /*0064*/ 	.word	0x000059d0


	//   ....[9]....
        /*0068*/ 	.word	0x00005ad0


	//   ....[10]....
        /*006c*/ 	.word	0x00005b40


	//   ....[11]....
        /*0070*/ 	.word	0x00005c40


	//   ....[12]....
        /*0074*/ 	.word	0x00005cb0


	//   ....[13]....
        /*0078*/ 	.word	0x00005dc0


	//   ....[14]....
        /*007c*/ 	.word	0x00005e40


	//   ....[15]....
        /*0080*/ 	.word	0x00005f40


	//   ....[16]....
        /*0084*/ 	.word	0x00005fc0


	//   ....[17]....
        /*0088*/ 	.word	0x000060c0


	//   ....[18]....
        /*008c*/ 	.word	0x00006140


	//   ....[19]....
        /*0090*/ 	.word	0x00006230


	//   ....[20]....
        /*0094*/ 	.word	0x000062c0


	//----- nvinfo : EIATTR_COOP_GROUP_MASK_REGIDS
	.align		4
.L_39:
        /*0098*/ 	.byte	0x04, 0x29
        /*009a*/ 	.short	(.L_41 - .L_40)


	//   ....[0]....
.L_40:
        /*009c*/ 	.word	0xffffffff


	//   ....[1]....
        /*00a0*/ 	.word	0xffffffff


	//   ....[2]....
        /*00a4*/ 	.word	0xffffffff


	//   ....[3]....
        /*00a8*/ 	.word	0xffffffff


	//   ....[4]....
        /*00ac*/ 	.word	0xffffffff


	//   ....[5]....
        /*00b0*/ 	.word	0xffffffff


	//   ....[6]....
        /*00b4*/ 	.word	0xffffffff


	//   ....[7]....
        /*00b8*/ 	.word	0xffffffff


	//   ....[8]....
        /*00bc*/ 	.word	0xffffffff


	//   ....[9]....
        /*00c0*/ 	.word	0xffffffff


	//   ....[10]....
        /*00c4*/ 	.word	0xffffffff


	//   ....[11]....
        /*00c8*/ 	.word	0xffffffff


	//   ....[12]....
        /*00cc*/ 	.word	0xffffffff


	//   ....[13]....
        /*00d0*/ 	.word	0xffffffff


	//----- nvinfo : EIATTR_COOP_GROUP_INSTR_OFFSETS
	.align		4
.L_41:
        /*00d4*/ 	.byte	0x04, 0x28
        /*00d6*/ 	.short	(.L_43 - .L_42)


	//   ....[0]....
.L_42:
        /*00d8*/ 	.word	0x000000c0


	//   ....[1]....
        /*00dc*/ 	.word	0x00000540


	//   ....[2]....
        /*00e0*/ 	.word	0x000006d0


	//   ....[3]....
        /*00e4*/ 	.word	0x00000860


	//   ....[4]....
        /*00e8*/ 	.word	0x00000950


	//   ....[5]....
        /*00ec*/ 	.word	0x00000ab0


	//   ....[6]....
        /*00f0*/ 	.word	0x00000c40


	//   ....[7]....
        /*00f4*/ 	.word	0x00000e80


	//   ....[8]....
        /*00f8*/ 	.word	0x000026f0


	//   ....[9]....
        /*00fc*/ 	.word	0x000034a0


	//   ....[10]....
        /*0100*/ 	.word	0x000039b0


	//   ....[11]....
        /*0104*/ 	.word	0x00003c60


	//   ....[12]....
        /*0108*/ 	.word	0x00004b80


	//   ....[13]....
        /*010c*/ 	.word	0x00004da0


	//----- nvinfo : EIATTR_VRC_CTA_INIT_COUNT
	.align		4
.L_43:
        /*0110*/ 	.byte	0x02, 0x4a
        /*0112*/ 	.byte	0x80
	.zero		1


	//----- nvinfo : EIATTR_SYSCALL_OFFSETS
	.align		4
        /*0114*/ 	.byte	0x04, 0x46
        /*0116*/ 	.short	(.L_45 - .L_44)


	//   ....[0]....
.L_44:
        /*0118*/ 	.word	0x00006f50


	//   ....[1]....
        /*011c*/ 	.word	0x00007040


	//   ....[2]....
        /*0120*/ 	.word	0x00007800


	//   ....[3]....
        /*0124*/ 	.word	0x00007f80


	//   ....[4]....
        /*0128*/ 	.word	0x000086d0


	//   ....[5]....
        /*012c*/ 	.word	0x00008e70


	//   ....[6]....
        /*0130*/ 	.word	0x00009610


	//   ....[7]....
        /*0134*/ 	.word	0x00009de0


	//   ....[8]....
        /*0138*/ 	.word	0x0000a580


	//   ....[9]....
        /*013c*/ 	.word	0x0000acd0


	//----- nvinfo : EIATTR_MBARRIER_INSTR_OFFSETS
	.align		4
.L_45:
        /*0140*/ 	.byte	0x04, 0x39
        /*0142*/ 	.short	(.L_47 - .L_46)


	//   ....[0]....
.L_46:
        /*0144*/ 	.word	0x00000680
        /*0148*/ 	.word	0x000000ff
        /*014c*/ 	.word	0x00000000
        /*0150*/ 	.short	0x0100
        /*0152*/ 	.byte	0x04
	.zero		1


	//   ....[1]....
        /*0154*/ 	.word	0x00000690
        /*0158*/ 	.word	0x000000ff
        /*015c*/ 	.word	0x00000010
        /*0160*/ 	.short	0x0100
        /*0162*/ 	.byte	0x04
	.zero		1


	//   ....[2]....
        /*0164*/ 	.word	0x000006a0
        /*0168*/ 	.word	0x000000ff
        /*016c*/ 	.word	0x00000008
        /*0170*/ 	.short	0x0100
        /*0172*/ 	.byte	0x04
	.zero		1


	//   ....[3]....
        /*0174*/ 	.word	0x000006b0
        /*0178*/ 	.word	0x000000ff
        /*017c*/ 	.word	0x00000018
        /*0180*/ 	.short	0x0100
        /*0182*/ 	.byte	0x04
	.zero		1


	//   ....[4]....
        /*0184*/ 	.word	0x000007d0
        /*0188*/ 	.word	0x000000ff
        /*018c*/ 	.word	0x00000020
        /*0190*/ 	.short	0x0100
        /*0192*/ 	.byte	0x04
	.zero		1


	//   ....[5]....
        /*0194*/ 	.word	0x000007e0
        /*0198*/ 	.word	0x000000ff
        /*019c*/ 	.word	0x00000040
        /*01a0*/ 	.short	0x0100
        /*01a2*/ 	.byte	0x04
	.zero		1


	//   ....[6]....
        /*01a4*/ 	.word	0x000007f0
        /*01a8*/ 	.word	0x000000ff
        /*01ac*/ 	.word	0x00000028
        /*01b0*/ 	.short	0x0100
        /*01b2*/ 	.byte	0x04
	.zero		1


	//   ....[7]....
        /*01b4*/ 	.word	0x00000800
        /*01b8*/ 	.word	0x000000ff
        /*01bc*/ 	.word	0x00000048
        /*01c0*/ 	.short	0x0100
        /*01c2*/ 	.byte	0x04
	.zero		1


	//   ....[8]....
        /*01c4*/ 	.word	0x00000810
        /*01c8*/ 	.word	0x000000ff
        /*01cc*/ 	.word	0x00000030
        /*01d0*/ 	.short	0x0100
        /*01d2*/ 	.byte	0x04
	.zero		1


	//   ....[9]....
        /*01d4*/ 	.word	0x00000820
        /*01d8*/ 	.word	0x000000ff
        /*01dc*/ 	.word	0x00000050
        /*01e0*/ 	.short	0x0100
        /*01e2*/ 	.byte	0x04
	.zero		1


	//   ....[10]....
        /*01e4*/ 	.word	0x00000830
        /*01e8*/ 	.word	0x000000ff
        /*01ec*/ 	.word	0x00000038
        /*01f0*/ 	.short	0x0100
        /*01f2*/ 	.byte	0x04
	.zero		1


	//   ....[11]....
        /*01f4*/ 	.word	0x00000840
        /*01f8*/ 	.word	0x000000ff
        /*01fc*/ 	.word	0x00000058
        /*0200*/ 	.short	0x0100
        /*0202*/ 	.byte	0x04
	.zero		1


	//   ....[12]....
        /*0204*/ 	.word	0x00000920
        /*0208*/ 	.word	0x000000ff
        /*020c*/ 	.word	0x00000060
        /*0210*/ 	.short	0x0100
        /*0212*/ 	.byte	0x06
	.zero		1


	//   ....[13]....
        /*0214*/ 	.word	0x00000930
        /*0218*/ 	.word	0x000000ff
        /*021c*/ 	.word	0x00000068
        /*0220*/ 	.short	0x0100
        /*0222*/ 	.byte	0x06
	.zero		1


	//   ....[14]....
        /*0224*/ 	.word	0x00000a60
        /*0228*/ 	.word	0x000000ff
        /*022c*/ 	.word	0x00000070
        /*0230*/ 	.short	0x0100
        /*0232*/ 	.byte	0x06
	.zero		1


	//   ....[15]....
        /*0234*/ 	.word	0x00000a70
        /*0238*/ 	.word	0x000000ff
        /*023c*/ 	.word	0x00000080
        /*0240*/ 	.short	0x0100
        /*0242*/ 	.byte	0x06
	.zero		1


	//   ....[16]....
        /*0244*/ 	.word	0x00000a80
        /*0248*/ 	.word	0x000000ff
        /*024c*/ 	.word	0x00000078
        /*0250*/ 	.short	0x0100
        /*0252*/ 	.byte	0x06
	.zero		1


	//   ....[17]....
        /*0254*/ 	.word	0x00000a90
        /*0258*/ 	.word	0x000000ff
        /*025c*/ 	.word	0x00000088
        /*0260*/ 	.short	0x0100
        /*0262*/ 	.byte	0x06
	.zero		1


	//   ....[18]....
        /*0264*/ 	.word	0x00000bb0
        /*0268*/ 	.word	0x000000ff
        /*026c*/ 	.word	0x00000090
        /*0270*/ 	.short	0x0100
        /*0272*/ 	.byte	0x04
	.zero		1


	//   ....[19]....
        /*0274*/ 	.word	0x00000bc0
        /*0278*/ 	.word	0x000000ff
        /*027c*/ 	.word	0x000000b0
        /*0280*/ 	.short	0x0100
        /*0282*/ 	.byte	0x04
	.zero		1


	//   ....[20]....
        /*0284*/ 	.word	0x00000bd0
        /*0288*/ 	.word	0x000000ff
        /*028c*/ 	.word	0x00000098
        /*0290*/ 	.short	0x0100
        /*0292*/ 	.byte	0x04
	.zero		1


	//   ....[21]....
        /*0294*/ 	.word	0x00000be0
        /*0298*/ 	.word	0x000000ff
        /*029c*/ 	.word	0x000000b8
        /*02a0*/ 	.short	0x0100
        /*02a2*/ 	.byte	0x04
	.zero		1


	//   ....[22]....
        /*02a4*/ 	.word	0x00000bf0
        /*02a8*/ 	.word	0x000000ff
        /*02ac*/ 	.word	0x000000a0
        /*02b0*/ 	.short	0x0100
        /*02b2*/ 	.byte	0x04
	.zero		1


	//   ....[23]....
        /*02b4*/ 	.word	0x00000c00
        /*02b8*/ 	.word	0x000000ff
        /*02bc*/ 	.word	0x000000c0
        /*02c0*/ 	.short	0x0100
        /*02c2*/ 	.byte	0x04
	.zero		1


	//   ....[24]....
        /*02c4*/ 	.word	0x00000c10
        /*02c8*/ 	.word	0x000000ff
        /*02cc*/ 	.word	0x000000a8
        /*02d0*/ 	.short	0x0100
        /*02d2*/ 	.byte	0x04
	.zero		1


	//   ....[25]....
        /*02d4*/ 	.word	0x00000c20
        /*02d8*/ 	.word	0x000000ff
        /*02dc*/ 	.word	0x000000c8
        /*02e0*/ 	.short	0x0100
        /*02e2*/ 	.byte	0x04
	.zero		1


	//   ....[26]....
        /*02e4*/ 	.word	0x00000d10
        /*02e8*/ 	.word	0x000000ff
        /*02ec*/ 	.word	0x000000d0
        /*02f0*/ 	.short	0x0100
        /*02f2*/ 	.byte	0x04
	.zero		1


	//   ....[27]....
        /*02f4*/ 	.word	0x00000d20
        /*02f8*/ 	.word	0x000000ff
        /*02fc*/ 	.word	0x000000e0
        /*0300*/ 	.short	0x0100
        /*0302*/ 	.byte	0x04
	.zero		1


	//   ....[28]....
        /*0304*/ 	.word	0x00000d30
        /*0308*/ 	.word	0x000000ff
        /*030c*/ 	.word	0x000000d8
        /*0310*/ 	.short	0x0100
        /*0312*/ 	.byte	0x04
	.zero		1


	//   ....[29]....
        /*0314*/ 	.word	0x00000d40
        /*0318*/ 	.word	0x000000ff
        /*031c*/ 	.word	0x000000e8
        /*0320*/ 	.short	0x0100
        /*0322*/ 	.byte	0x04
	.zero		1


	//   ....[30]....
        /*0324*/ 	.word	0x00000e40
        /*0328*/ 	.word	0x000000ff
        /*032c*/ 	.word	0x000000f0
        /*0330*/ 	.short	0x0100
        /*0332*/ 	.byte	0x06
	.zero		1


	//   ....[31]....
        /*0334*/ 	.word	0x00001a50
        /*0338*/ 	.word	0x00000000
        /*033c*/ 	.word	0x000000e0
        /*0340*/ 	.short	0x010a
        /*0342*/ 	.byte	0xff
	.zero		1


	//   ....[32]....
        /*0344*/ 	.word	0x00001a80
        /*0348*/ 	.word	0x00000000
        /*034c*/ 	.word	0x000000d0
        /*0350*/ 	.short	0x0101
        /*0352*/ 	.byte	0xff
	.zero		1


	//   ....[33]....
        /*0354*/ 	.word	0x00001b40
        /*0358*/ 	.word	0x000000ff
        /*035c*/ 	.word	0x00000010
        /*0360*/ 	.short	0x010a
        /*0362*/ 	.byte	0x04
	.zero		1


	//   ....[34]....
        /*0364*/ 	.word	0x00001c10
        /*0368*/ 	.word	0x000000ff
        /*036c*/ 	.word	0x00000010
        /*0370*/ 	.short	0x010a
        /*0372*/ 	.byte	0x07
	.zero		1


	//   ....[35]....
        /*0374*/ 	.word	0x00001d70
        /*0378*/ 	.word	0x000000ff
        /*037c*/ 	.word	0x00000010
        /*0380*/ 	.short	0x010a
        /*0382*/ 	.byte	0x04
	.zero		1


	//   ....[36]....
        /*0384*/ 	.word	0x00002140
        /*0388*/ 	.word	0x000000ff
        /*038c*/ 	.word	0x00000068
        /*0390*/ 	.short	0x0101
        /*0392*/ 	.byte	0x16
	.zero		1


	//   ....[37]....
        /*0394*/ 	.word	0x00002160
        /*0398*/ 	.word	0x000000ff
        /*039c*/ 	.word	0x00000010
        /*03a0*/ 	.short	0x010a
        /*03a2*/ 	.byte	0x04
	.zero		1


	//   ....[38]....
        /*03a4*/ 	.word	0x000021e0
        /*03a8*/ 	.word	0x000000ff
        /*03ac*/ 	.word	0x00000010
        /*03b0*/ 	.short	0x010a
        /*03b2*/ 	.byte	0x07
	.zero		1


	//   ....[39]....
        /*03b4*/ 	.word	0x00002320
        /*03b8*/ 	.word	0x000000ff
        /*03bc*/ 	.word	0x00000010
        /*03c0*/ 	.short	0x010a
        /*03c2*/ 	.byte	0x04
	.zero		1


	//   ....[40]....
        /*03c4*/ 	.word	0x00002720
        /*03c8*/ 	.word	0x00000003
        /*03cc*/ 	.word	0x00000070
        /*03d0*/ 	.short	0x010a
        /*03d2*/ 	.byte	0xff
	.zero		1


	//   ....[41]....
        /*03d4*/ 	.word	0x00002870
        /*03d8*/ 	.word	0x00000000
        /*03dc*/ 	.word	0x00000000
        /*03e0*/ 	.short	0x0101
        /*03e2*/ 	.byte	0xff
	.zero		1


	//   ....[42]....
        /*03e4*/ 	.word	0x00002e30
        /*03e8*/ 	.word	0x000000ff
        /*03ec*/ 	.word	0x00000000
        /*03f0*/ 	.short	0x010a
        /*03f2*/ 	.byte	0x04
	.zero		1


	//   ....[43]....
        /*03f4*/ 	.word	0x00002ed0
        /*03f8*/ 	.word	0x00000000
        /*03fc*/ 	.word	0x00000000
        /*0400*/ 	.short	0x010a
        /*0402*/ 	.byte	0xff
	.zero		1


	//   ....[44]....
        /*0404*/ 	.word	0x00003000
        /*0408*/ 	.word	0x00000000
        /*040c*/ 	.word	0x000000d0
        /*0410*/ 	.short	0x010a
        /*0412*/ 	.byte	0xff
	.zero		1


	//   ....[45]....
        /*0414*/ 	.word	0x00003070
        /*0418*/ 	.word	0x00000000
        /*041c*/ 	.word	0x00000000
        /*0420*/ 	.short	0x0101
        /*0422*/ 	.byte	0xff
	.zero		1


	//   ....[46]....
        /*0424*/ 	.word	0x00003090
        /*0428*/ 	.word	0x000000ff
        /*042c*/ 	.word	0x00000080
        /*0430*/ 	.short	0x010a
        /*0432*/ 	.byte	0x04
	.zero		1


	//   ....[47]....
        /*0434*/ 	.word	0x000031b0
        /*0438*/ 	.word	0x00000000
        /*043c*/ 	.word	0x00000070
        /*0440*/ 	.short	0x010a
        /*0442*/ 	.byte	0xff
	.zero		1


	//   ....[48]....
        /*0444*/ 	.word	0x000032b0
        /*0448*/ 	.word	0x00000000
        /*044c*/ 	.word	0x00000000
        /*0450*/ 	.short	0x0101
        /*0452*/ 	.byte	0xff
	.zero		1


	//   ....[49]....
        /*0454*/ 	.word	0x00003340
        /*0458*/ 	.word	0x000000ff
        /*045c*/ 	.word	0x00000080
        /*0460*/ 	.short	0x0106
        /*0462*/ 	.byte	0x04
	.zero		1


	//   ....[50]....
        /*0464*/ 	.word	0x00003360
        /*0468*/ 	.word	0x000000ff
        /*046c*/ 	.word	0x00000080
        /*0470*/ 	.short	0x010a
        /*0472*/ 	.byte	0x04
	.zero		1


	//   ....[51]....
        /*0474*/ 	.word	0x000033f0
        /*0478*/ 	.word	0x000000ff
        /*047c*/ 	.word	0x00000080
        /*0480*/ 	.short	0x0106
        /*0482*/ 	.byte	0x07
	.zero		1


	//   ....[52]....
        /*0484*/ 	.word	0x00003430
        /*0488*/ 	.word	0x00000000
        /*048c*/ 	.word	0x00000080
        /*0490*/ 	.short	0x010a
        /*0492*/ 	.byte	0xff
	.zero		1


	//   ....[53]....
        /*0494*/ 	.word	0x00003690
        /*0498*/ 	.word	0x000000ff
        /*049c*/ 	.word	0x00000008
        /*04a0*/ 	.short	0x010a
        /*04a2*/ 	.byte	0x05
	.zero		1


	//   ....[54]....
        /*04a4*/ 	.word	0x000036b0
        /*04a8*/ 	.word	0x000000ff
        /*04ac*/ 	.word	0x00000008
        /*04b0*/ 	.short	0x010a
        /*04b2*/ 	.byte	0x05
	.zero		1


	//   ....[55]....
        /*04b4*/ 	.word	0x00003850
        /*04b8*/ 	.word	0x000000ff
        /*04bc*/ 	.word	0x00000008
        /*04c0*/ 	.short	0x010a
        /*04c2*/ 	.byte	0x05
	.zero		1


	//   ....[56]....
        /*04c4*/ 	.word	0x00003870
        /*04c8*/ 	.word	0x000000ff
        /*04cc*/ 	.word	0x00000008
        /*04d0*/ 	.short	0x010a
        /*04d2*/ 	.byte	0x05
	.zero		1


	//   ....[57]....
        /*04d4*/ 	.word	0x00003940
        /*04d8*/ 	.word	0x000000ff
        /*04dc*/ 	.word	0x00000000
        /*04e0*/ 	.short	0x0101
        /*04e2*/ 	.byte	0x04
	.zero		1


	//   ....[58]....
        /*04e4*/ 	.word	0x00003d00
        /*04e8*/ 	.word	0x00000003
        /*04ec*/ 	.word	0x00000070
        /*04f0*/ 	.short	0x010a
        /*04f2*/ 	.byte	0xff
	.zero		1


	//   ....[59]....
        /*04f4*/ 	.word	0x00003dc0
        /*04f8*/ 	.word	0x00000003
        /*04fc*/ 	.word	0x00000000
        /*0500*/ 	.short	0x0101
        /*0502*/ 	.byte	0xff
	.zero		1


	//   ....[60]....
        /*0504*/ 	.word	0x00003eb0
        /*0508*/ 	.word	0x000000ff
        /*050c*/ 	.word	0x00000000
        /*0510*/ 	.short	0x010a
        /*0512*/ 	.byte	0x04
	.zero		1


	//   ....[61]....
        /*0514*/ 	.word	0x00003ec0
        /*0518*/ 	.word	0x000000ff
        /*051c*/ 	.word	0x000000b0
        /*0520*/ 	.short	0x010a
        /*0522*/ 	.byte	0x07
	.zero		1


	//   ....[62]....
        /*0524*/ 	.word	0x00003f80
        /*0528*/ 	.word	0x000000ff
        /*052c*/ 	.word	0x00000000
        /*0530*/ 	.short	0x010a
        /*0532*/ 	.byte	0x05
	.zero		1


	//   ....[63]....
        /*0534*/ 	.word	0x000040d0
        /*0538*/ 	.word	0x000000ff
        /*053c*/ 	.word	0x00000000
        /*0540*/ 	.short	0x010a
        /*0542*/ 	.byte	0x07
	.zero		1


	//   ....[64]....
        /*0544*/ 	.word	0x00004840
        /*0548*/ 	.word	0x000000ff
        /*054c*/ 	.word	0x00000000
        /*0550*/ 	.short	0x010a
        /*0552*/ 	.byte	0x04
	.zero		1


	//   ....[65]....
        /*0554*/ 	.word	0x000048e0
        /*0558*/ 	.word	0x000000ff
        /*055c*/ 	.word	0x00000000
        /*0560*/ 	.short	0x010a
        /*0562*/ 	.byte	0x05
	.zero		1


	//   ....[66]....
        /*0564*/ 	.word	0x00004970
        /*0568*/ 	.word	0x000000ff
        /*056c*/ 	.word	0x00000000
        /*0570*/ 	.short	0x010a
        /*0572*/ 	.byte	0x05
	.zero		1


	//   ....[67]....
        /*0574*/ 	.word	0x00004a10
        /*0578*/ 	.word	0x00000002
        /*057c*/ 	.word	0x00000000
        /*0580*/ 	.short	0x010a
        /*0582*/ 	.byte	0xff
	.zero		1


	//   ....[68]....
        /*0584*/ 	.word	0x00004a50
        /*0588*/ 	.word	0x00000002
        /*058c*/ 	.word	0x00000000
        /*0590*/ 	.short	0x010a
        /*0592*/ 	.byte	0xff
	.zero		1


	//   ....[69]....
        /*0594*/ 	.word	0x00004ad0
        /*0598*/ 	.word	0x000000ff
        /*059c*/ 	.word	0x00000000
        /*05a0*/ 	.short	0x0101
        /*05a2*/ 	.byte	0x04
	.zero		1


	//   ....[70]....
        /*05a4*/ 	.word	0x00004b10
        /*05a8*/ 	.word	0x000000ff
        /*05ac*/ 	.word	0x000000f0
        /*05b0*/ 	.short	0x010a
        /*05b2*/ 	.byte	0x3e
	.zero		1


	//   ....[71]....
        /*05b4*/ 	.word	0x00004b70
        /*05b8*/ 	.word	0x000000ff
        /*05bc*/ 	.word	0x00000000
        /*05c0*/ 	.short	0x0101
        /*05c2*/ 	.byte	0x04
	.zero		1


	//   ....[72]....
        /*05c4*/ 	.word	0x00005000
        /*05c8*/ 	.word	0x0000000c
        /*05cc*/ 	.word	0x00000070
        /*05d0*/ 	.short	0x010a
        /*05d2*/ 	.byte	0xff
	.zero		1


	//   ....[73]....
        /*05d4*/ 	.word	0x00005170
        /*05d8*/ 	.word	0x00000000
        /*05dc*/ 	.word	0x00000000
        /*05e0*/ 	.short	0x0101
        /*05e2*/ 	.byte	0xff
	.zero		1


	//   ....[74]....
        /*05e4*/ 	.word	0x00005610
        /*05e8*/ 	.word	0x000000ff
        /*05ec*/ 	.word	0x00000068
        /*05f0*/ 	.short	0x010a
        /*05f2*/ 	.byte	0x15
	.zero		1


	//   ....[75]....
        /*05f4*/ 	.word	0x00005790
        /*05f8*/ 	.word	0x000000ff
        /*05fc*/ 	.word	0x00000040
        /*0600*/ 	.short	0x010a
        /*0602*/ 	.byte	0x15
	.zero		1


	//   ....[76]....
        /*0604*/ 	.word	0x00005910
        /*0608*/ 	.word	0x000000ff
        /*060c*/ 	.word	0x00000020
        /*0610*/ 	.short	0x010b
        /*0612*/ 	.byte	0x15
	.zero		1


	//   ....[77]....
        /*0614*/ 	.word	0x00005920
        /*0618*/ 	.word	0x000000ff
        /*061c*/ 	.word	0x00000000
        /*0620*/ 	.short	0x0101
        /*0622*/ 	.byte	0x06
	.zero		1


	//   ....[78]....
        /*0624*/ 	.word	0x00005930
        /*0628*/ 	.word	0x000000ff
        /*062c*/ 	.word	0x00000048
        /*0630*/ 	.short	0x010a
        /*0632*/ 	.byte	0x15
	.zero		1


	//   ....[79]....
        /*0634*/ 	.word	0x00005a80
        /*0638*/ 	.word	0x000000ff
        /*063c*/ 	.word	0x00000028
        /*0640*/ 	.short	0x010b
        /*0642*/ 	.byte	0x15
	.zero		1


	//   ....[80]....
        /*0644*/ 	.word	0x00005a90
        /*0648*/ 	.word	0x000000ff
        /*064c*/ 	.word	0x00000000
        /*0650*/ 	.short	0x0101
        /*0652*/ 	.byte	0x07
	.zero		1


	//   ....[81]....
        /*0654*/ 	.word	0x00005aa0
        /*0658*/ 	.word	0x000000ff
        /*065c*/ 	.word	0x00000050
        /*0660*/ 	.short	0x010a
        /*0662*/ 	.byte	0x15
	.zero		1


	//   ....[82]....
        /*0664*/ 	.word	0x00005bf0
        /*0668*/ 	.word	0x000000ff
        /*066c*/ 	.word	0x00000030
        /*0670*/ 	.short	0x010b
        /*0672*/ 	.byte	0x15
	.zero		1


	//   ....[83]....
        /*0674*/ 	.word	0x00005c00
        /*0678*/ 	.word	0x000000ff
        /*067c*/ 	.word	0x00000000
        /*0680*/ 	.short	0x0101
        /*0682*/ 	.byte	0x1d
	.zero		1


	//   ....[84]....
        /*0684*/ 	.word	0x00005c10
        /*0688*/ 	.word	0x000000ff
        /*068c*/ 	.word	0x00000058
        /*0690*/ 	.short	0x010a
        /*0692*/ 	.byte	0x15
	.zero		1


	//   ....[85]....
        /*0694*/ 	.word	0x00005d70
        /*0698*/ 	.word	0x000000ff
        /*069c*/ 	.word	0x00000038
        /*06a0*/ 	.short	0x010b
        /*06a2*/ 	.byte	0x15
	.zero		1


	//   ....[86]....
        /*06a4*/ 	.word	0x00005d80
        /*06a8*/ 	.word	0x000000ff
        /*06ac*/ 	.word	0x00000000
        /*06b0*/ 	.short	0x0101
        /*06b2*/ 	.byte	0x18
	.zero		1


	//   ....[87]....
        /*06b4*/ 	.word	0x00005d90
        /*06b8*/ 	.word	0x000000ff
        /*06bc*/ 	.word	0x00000040
        /*06c0*/ 	.short	0x010a
        /*06c2*/ 	.byte	0x15
	.zero		1


	//   ....[88]....
        /*06c4*/ 	.word	0x00005ef0
        /*06c8*/ 	.word	0x000000ff
        /*06cc*/ 	.word	0x00000020
        /*06d0*/ 	.short	0x010b
        /*06d2*/ 	.byte	0x15
	.zero		1


	//   ....[89]....
        /*06d4*/ 	.word	0x00005f00
        /*06d8*/ 	.word	0x000000ff
        /*06dc*/ 	.word	0x00000000
        /*06e0*/ 	.short	0x0101
        /*06e2*/ 	.byte	0x06
	.zero		1


	//   ....[90]....
        /*06e4*/ 	.word	0x00005f10
        /*06e8*/ 	.word	0x000000ff
        /*06ec*/ 	.word	0x00000048
        /*06f0*/ 	.short	0x010a
        /*06f2*/ 	.byte	0x15
	.zero		1


	//   ....[91]....
        /*06f4*/ 	.word	0x00006070
        /*06f8*/ 	.word	0x000000ff
        /*06fc*/ 	.word	0x00000028
        /*0700*/ 	.short	0x010b
        /*0702*/ 	.byte	0x15
	.zero		1


	//   ....[92]....
        /*0704*/ 	.word	0x00006080
        /*0708*/ 	.word	0x000000ff
        /*070c*/ 	.word	0x00000000
        /*0710*/ 	.short	0x0101
        /*0712*/ 	.byte	0x07
	.zero		1


	//   ....[93]....
        /*0714*/ 	.word	0x00006090
        /*0718*/ 	.word	0x000000ff
        /*071c*/ 	.word	0x00000050
        /*0720*/ 	.short	0x010a
        /*0722*/ 	.byte	0x15
	.zero		1


	//   ....[94]....
        /*0724*/ 	.word	0x000061e0
        /*0728*/ 	.word	0x000000ff
        /*072c*/ 	.word	0x00000030
        /*0730*/ 	.short	0x010b
        /*0732*/ 	.byte	0x15
	.zero		1


	//   ....[95]....
        /*0734*/ 	.word	0x000061f0
        /*0738*/ 	.word	0x000000ff
        /*073c*/ 	.word	0x00000000
        /*0740*/ 	.short	0x0101
        /*0742*/ 	.byte	0x1d
	.zero		1


	//   ....[96]....
        /*0744*/ 	.word	0x00006200
        /*0748*/ 	.word	0x000000ff
        /*074c*/ 	.word	0x00000058
        /*0750*/ 	.short	0x010a
        /*0752*/ 	.byte	0x15
	.zero		1


	//   ....[97]....
        /*0754*/ 	.word	0x000063f0
        /*0758*/ 	.word	0x000000ff
        /*075c*/ 	.word	0x00000038
        /*0760*/ 	.short	0x010b
        /*0762*/ 	.byte	0x15
	.zero		1


	//   ....[98]....
        /*0764*/ 	.word	0x00006400
        /*0768*/ 	.word	0x000000ff
        /*076c*/ 	.word	0x00000000
        /*0770*/ 	.short	0x0101
        /*0772*/ 	.byte	0x18
	.zero		1


	//   ....[99]....
        /*0774*/ 	.word	0x00006420
        /*0778*/ 	.word	0x000000ff
        /*077c*/ 	.word	0x00000040
        /*0780*/ 	.short	0x010a
        /*0782*/ 	.byte	0x15
	.zero		1


	//   ....[100]....
        /*0784*/ 	.word	0x00006440
        /*0788*/ 	.word	0x000000ff
        /*078c*/ 	.word	0x00000048
        /*0790*/ 	.short	0x010a
        /*0792*/ 	.byte	0x15
	.zero		1


	//   ....[101]....
        /*0794*/ 	.word	0x00006460
        /*0798*/ 	.word	0x000000ff
        /*079c*/ 	.word	0x00000050
        /*07a0*/ 	.short	0x010a
        /*07a2*/ 	.byte	0x15
	.zero		1


	//   ....[102]....
        /*07a4*/ 	.word	0x000064b0
        /*07a8*/ 	.word	0x00000002
        /*07ac*/ 	.word	0x00000058
        /*07b0*/ 	.short	0x010a
        /*07b2*/ 	.byte	0xff
	.zero		1


	//   ....[103]....
        /*07b4*/ 	.word	0x000067c0
        /*07b8*/ 	.word	0x00000000
        /*07bc*/ 	.word	0x00000070
        /*07c0*/ 	.short	0x010a
        /*07c2*/ 	.byte	0xff
	.zero		1


	//   ....[104]....
        /*07c4*/ 	.word	0x00006890
        /*07c8*/ 	.word	0x00000000
        /*07cc*/ 	.word	0x00000000
        /*07d0*/ 	.short	0x0101
        /*07d2*/ 	.byte	0xff
	.zero		1


	//   ....[105]....
        /*07d4*/ 	.word	0x000074d0
        /*07d8*/ 	.word	0x000000ff
        /*07dc*/ 	.word	0x00000020
        /*07e0*/ 	.short	0x010a
        /*07e2*/ 	.byte	0x2b
	.zero		1


	//   ....[106]....
        /*07e4*/ 	.word	0x00007500
        /*07e8*/ 	.word	0x00000048
        /*07ec*/ 	.word	0x00000090
        /*07f0*/ 	.short	0x010a
        /*07f2*/ 	.byte	0xff
	.zero		1


	//   ....[107]....
        /*07f4*/ 	.word	0x000075f0
        /*07f8*/ 	.word	0x000000ff
        /*07fc*/ 	.word	0x00000020
        /*0800*/ 	.short	0x010a
        /*0802*/ 	.byte	0x2b
	.zero		1


	//   ....[108]....
        /*0804*/ 	.word	0x000076e0
        /*0808*/ 	.word	0x00000048
        /*080c*/ 	.word	0x00000090
        /*0810*/ 	.short	0x010a
        /*0812*/ 	.byte	0xff
	.zero		1


	//   ....[109]....
        /*0814*/ 	.word	0x00007cb0
        /*0818*/ 	.word	0x00000000
        /*081c*/ 	.word	0x00000000
        /*0820*/ 	.short	0x0101
        /*0822*/ 	.byte	0xff
	.zero		1


	//   ....[110]....
        /*0824*/ 	.word	0x00007cc0
        /*0828*/ 	.word	0x00000002
        /*082c*/ 	.word	0x00000020
        /*0830*/ 	.short	0x010a
        /*0832*/ 	.byte	0xff
	.zero		1


	//   ....[111]....
        /*0834*/ 	.word	0x00007da0
        /*0838*/ 	.word	0x00000002
        /*083c*/ 	.word	0x00000020
        /*0840*/ 	.short	0x010a
        /*0842*/ 	.byte	0xff
	.zero		1


	//   ....[112]....
        /*0844*/ 	.word	0x00008400
        /*0848*/ 	.word	0x00000010
        /*084c*/ 	.word	0x00000000
        /*0850*/ 	.short	0x0101
        /*0852*/ 	.byte	0xff
	.zero		1


	//   ....[113]....
        /*0854*/ 	.word	0x00008420
        /*0858*/ 	.word	0x00000000
        /*085c*/ 	.word	0x00000020
        /*0860*/ 	.short	0x010a
        /*0862*/ 	.byte	0xff
	.zero		1


	//   ....[114]....
        /*0864*/ 	.word	0x000084f0
        /*0868*/ 	.word	0x00000000
        /*086c*/ 	.word	0x00000020
        /*0870*/ 	.short	0x010a
        /*0872*/ 	.byte	0xff
	.zero		1


	//   ....[115]....
        /*0874*/ 	.word	0x00008b60
        /*0878*/ 	.word	0x00000010
        /*087c*/ 	.word	0x00000000
        /*0880*/ 	.short	0x0101
        /*0882*/ 	.byte	0xff
	.zero		1


	//   ....[116]....
        /*0884*/ 	.word	0x00008b80
        /*0888*/ 	.word	0x00000000
        /*088c*/ 	.word	0x00000020
        /*0890*/ 	.short	0x010a
        /*0892*/ 	.byte	0xff
	.zero		1


	//   ....[117]....
        /*0894*/ 	.word	0x00008c50
        /*0898*/ 	.word	0x00000000
        /*089c*/ 	.word	0x00000020
        /*08a0*/ 	.short	0x010a
        /*08a2*/ 	.byte	0xff
	.zero		1


	//   ....[118]....
        /*08a4*/ 	.word	0x000092f0
        /*08a8*/ 	.word	0x00000010
        /*08ac*/ 	.word	0x00000000
        /*08b0*/ 	.short	0x0101
        /*08b2*/ 	.byte	0xff
	.zero		1


	//   ....[119]....
        /*08b4*/ 	.word	0x00009310
        /*08b8*/ 	.word	0x00000000
        /*08bc*/ 	.word	0x00000020
        /*08c0*/ 	.short	0x010a
        /*08c2*/ 	.byte	0xff
	.zero		1


	//   ....[120]....
        /*08c4*/ 	.word	0x000093e0
        /*08c8*/ 	.word	0x00000000
        /*08cc*/ 	.word	0x00000020
        /*08d0*/ 	.short	0x010a
        /*08d2*/ 	.byte	0xff
	.zero		1


	//   ....[121]....
        /*08d4*/ 	.word	0x00009ac0
        /*08d8*/ 	.word	0x00000010
        /*08dc*/ 	.word	0x00000000
        /*08e0*/ 	.short	0x0101
        /*08e2*/ 	.byte	0xff
	.zero		1


	//   ....[122]....
        /*08e4*/ 	.word	0x00009ae0
        /*08e8*/ 	.word	0x00000000
        /*08ec*/ 	.word	0x00000020
        /*08f0*/ 	.short	0x010a
        /*08f2*/ 	.byte	0xff
	.zero		1


	//   ....[123]....
        /*08f4*/ 	.word	0x00009bb0
        /*08f8*/ 	.word	0x00000000
        /*08fc*/ 	.word	0x00000020
        /*0900*/ 	.short	0x010a
        /*0902*/ 	.byte	0xff
	.zero		1


	//   ....[124]....
        /*0904*/ 	.word	0x0000a260
        /*0908*/ 	.word	0x00000010
        /*090c*/ 	.word	0x00000000
        /*0910*/ 	.short	0x0101
        /*0912*/ 	.byte	0xff
	.zero		1


	//   ....[125]....
        /*0914*/ 	.word	0x0000a280
        /*0918*/ 	.word	0x00000000
        /*091c*/ 	.word	0x00000020
        /*0920*/ 	.short	0x010a
        /*0922*/ 	.byte	0xff
	.zero		1


	//   ....[126]....
        /*0924*/ 	.word	0x0000a350
        /*0928*/ 	.word	0x00000000
        /*092c*/ 	.word	0x00000020
        /*0930*/ 	.short	0x010a
        /*0932*/ 	.byte	0xff
	.zero		1


	//   ....[127]....
        /*0934*/ 	.word	0x0000aa00
        /*0938*/ 	.word	0x00000010
        /*093c*/ 	.word	0x00000000
        /*0940*/ 	.short	0x0101
        /*0942*/ 	.byte	0xff
	.zero		1


	//   ....[128]....
        /*0944*/ 	.word	0x0000aa20
        /*0948*/ 	.word	0x00000000
        /*094c*/ 	.word	0x00000020
        /*0950*/ 	.short	0x010a
        /*0952*/ 	.byte	0xff
	.zero		1


	//   ....[129]....
        /*0954*/ 	.word	0x0000aaf0
        /*0958*/ 	.word	0x00000000
        /*095c*/ 	.word	0x00000020
        /*0960*/ 	.short	0x010a
        /*0962*/ 	.byte	0xff
	.zero		1


	//   ....[130]....
        /*0964*/ 	.word	0x0000ad60
        /*0968*/ 	.word	0x00000048
        /*096c*/ 	.word	0x00000000
        /*0970*/ 	.short	0x0101
        /*0972*/ 	.byte	0xff
	.zero		1


	//   ....[131]....
        /*0974*/ 	.word	0x0000b1a0
        /*0978*/ 	.word	0x00000000
        /*097c*/ 	.word	0x00000000
        /*0980*/ 	.short	0x0101
        /*0982*/ 	.byte	0xff
	.zero		1


	//   ....[132]....
        /*0984*/ 	.word	0x0000b450
        /*0988*/ 	.word	0x000000ff
        /*098c*/ 	.word	0x00000000
        /*0990*/ 	.short	0x0101
        /*0992*/ 	.byte	0x04
	.zero		1


	//   ....[133]....
        /*0994*/ 	.word	0x0000b470
        /*0998*/ 	.word	0x00000000
        /*099c*/ 	.word	0x000000e0
        /*09a0*/ 	.short	0x010a
        /*09a2*/ 	.byte	0xff
	.zero		1


	//   ....[134]....
        /*09a4*/ 	.word	0x0000b4d0
        /*09a8*/ 	.word	0x00000000
        /*09ac*/ 	.word	0x00000010
        /*09b0*/ 	.short	0x010a
        /*09b2*/ 	.byte	0xff
	.zero		1


	//   ....[135]....
        /*09b4*/ 	.word	0x0000b530
        /*09b8*/ 	.word	0x00000000
        /*09bc*/ 	.word	0x00000010
        /*09c0*/ 	.short	0x010a
        /*09c2*/ 	.byte	0xff
	.zero		1


	//   ....[136]....
        /*09c4*/ 	.word	0x0000b580
        /*09c8*/ 	.word	0x00000003
        /*09cc*/ 	.word	0x00000070
        /*09d0*/ 	.short	0x010a
        /*09d2*/ 	.byte	0xff
	.zero		1


	//   ....[137]....
        /*09d4*/ 	.word	0x0000b5e0
        /*09d8*/ 	.word	0x00000000
        /*09dc*/ 	.word	0x00000000
        /*09e0*/ 	.short	0x010a
        /*09e2*/ 	.byte	0xff
	.zero		1


	//   ....[138]....
        /*09e4*/ 	.word	0x0000b630
        /*09e8*/ 	.word	0x00000000
        /*09ec*/ 	.word	0x000000d0
        /*09f0*/ 	.short	0x010a
        /*09f2*/ 	.byte	0xff
	.zero		1


	//   ....[139]....
        /*09f4*/ 	.word	0x0000b690
        /*09f8*/ 	.word	0x00000000
        /*09fc*/ 	.word	0x00000080
        /*0a00*/ 	.short	0x010a
        /*0a02*/ 	.byte	0xff
	.zero		1


	//   ....[140]....
        /*0a04*/ 	.word	0x0000b6e0
        /*0a08*/ 	.word	0x00000000
        /*0a0c*/ 	.word	0x00000070
        /*0a10*/ 	.short	0x010a
        /*0a12*/ 	.byte	0xff
	.zero		1


	//   ....[141]....
        /*0a14*/ 	.word	0x0000b740
        /*0a18*/ 	.word	0x00000000
        /*0a1c*/ 	.word	0x00000080
        /*0a20*/ 	.short	0x010a
        /*0a22*/ 	.byte	0xff
	.zero		1


	//   ....[142]....
        /*0a24*/ 	.word	0x0000b7a0
        /*0a28*/ 	.word	0x00000007
        /*0a2c*/ 	.word	0x00000008
        /*0a30*/ 	.short	0x010a
        /*0a32*/ 	.byte	0xff
	.zero		1


	//   ....[143]....
        /*0a34*/ 	.word	0x0000b890
        /*0a38*/ 	.word	0x00000005
        /*0a3c*/ 	.word	0x00000008
        /*0a40*/ 	.short	0x010a
        /*0a42*/ 	.byte	0xff
	.zero		1


	//   ....[144]....
        /*0a44*/ 	.word	0x0000b8e0
        /*0a48*/ 	.word	0x00000003
        /*0a4c*/ 	.word	0x00000070
        /*0a50*/ 	.short	0x010a
        /*0a52*/ 	.byte	0xff
	.zero		1


	//   ....[145]....
        /*0a54*/ 	.word	0x0000b950
        /*0a58*/ 	.word	0x00000003
        /*0a5c*/ 	.word	0x000000b0
        /*0a60*/ 	.short	0x010a
        /*0a62*/ 	.byte	0xff
	.zero		1


	//   ....[146]....
        /*0a64*/ 	.word	0x0000b9b0
        /*0a68*/ 	.word	0x00000003
        /*0a6c*/ 	.word	0x00000000
        /*0a70*/ 	.short	0x010a
        /*0a72*/ 	.byte	0xff
	.zero		1


	//   ....[147]....
        /*0a74*/ 	.word	0x0000ba10
        /*0a78*/ 	.word	0x00000002
        /*0a7c*/ 	.word	0x00000000
        /*0a80*/ 	.short	0x010a
        /*0a82*/ 	.byte	0xff
	.zero		1


	//   ....[148]....
        /*0a84*/ 	.word	0x0000ba70
        /*0a88*/ 	.word	0x00000002
        /*0a8c*/ 	.word	0x00000000
        /*0a90*/ 	.short	0x010a
        /*0a92*/ 	.byte	0xff
	.zero		1


	//   ....[149]....
        /*0a94*/ 	.word	0x0000bad0
        /*0a98*/ 	.word	0x00000002
        /*0a9c*/ 	.word	0x00000000
        /*0aa0*/ 	.short	0x010a
        /*0aa2*/ 	.byte	0xff
	.zero		1


	//   ....[150]....
        /*0aa4*/ 	.word	0x0000bb30
        /*0aa8*/ 	.word	0x00000002
        /*0aac*/ 	.word	0x000000f0
        /*0ab0*/ 	.short	0x010a
        /*0ab2*/ 	.byte	0xff
	.zero		1


	//   ....[151]....
        /*0ab4*/ 	.word	0x0000bb80
        /*0ab8*/ 	.word	0x0000000c
        /*0abc*/ 	.word	0x00000070
        /*0ac0*/ 	.short	0x010a
        /*0ac2*/ 	.byte	0xff
	.zero		1


	//   ....[152]....
        /*0ac4*/ 	.word	0x0000bbe0
        /*0ac8*/ 	.word	0x00000000
        /*0acc*/ 	.word	0x00000068
        /*0ad0*/ 	.short	0x010a
        /*0ad2*/ 	.byte	0xff
	.zero		1


	//   ....[153]....
        /*0ad4*/ 	.word	0x0000bc40
        /*0ad8*/ 	.word	0x00000000
        /*0adc*/ 	.word	0x00000040
        /*0ae0*/ 	.short	0x010a
        /*0ae2*/ 	.byte	0xff
	.zero		1


	//   ....[154]....
        /*0ae4*/ 	.word	0x0000bca0
        /*0ae8*/ 	.word	0x00000000
        /*0aec*/ 	.word	0x00000048
        /*0af0*/ 	.short	0x010a
        /*0af2*/ 	.byte	0xff
	.zero		1


	//   ....[155]....
        /*0af4*/ 	.word	0x0000bd00
        /*0af8*/ 	.word	0x00000000
        /*0afc*/ 	.word	0x00000050
        /*0b00*/ 	.short	0x010a
        /*0b02*/ 	.byte	0xff
	.zero		1


	//   ....[156]....
        /*0b04*/ 	.word	0x0000bd60
        /*0b08*/ 	.word	0x00000000
        /*0b0c*/ 	.word	0x00000058
        /*0b10*/ 	.short	0x010a
        /*0b12*/ 	.byte	0xff
	.zero		1


	//   ....[157]....
        /*0b14*/ 	.word	0x0000bdc0
        /*0b18*/ 	.word	0x00000000
        /*0b1c*/ 	.word	0x00000040
        /*0b20*/ 	.short	0x010a
        /*0b22*/ 	.byte	0xff
	.zero		1


	//   ....[158]....
        /*0b24*/ 	.word	0x0000be20
        /*0b28*/ 	.word	0x00000000
        /*0b2c*/ 	.word	0x00000048
        /*0b30*/ 	.short	0x010a
        /*0b32*/ 	.byte	0xff
	.zero		1


	//   ....[159]....
        /*0b34*/ 	.word	0x0000be80
        /*0b38*/ 	.word	0x00000000
        /*0b3c*/ 	.word	0x00000050
        /*0b40*/ 	.short	0x010a
        /*0b42*/ 	.byte	0xff
	.zero		1


	//   ....[160]....
        /*0b44*/ 	.word	0x0000bee0
        /*0b48*/ 	.word	0x00000000
        /*0b4c*/ 	.word	0x00000058
        /*0b50*/ 	.short	0x010a
        /*0b52*/ 	.byte	0xff
	.zero		1


	//   ....[161]....
        /*0b54*/ 	.word	0x0000bf40
        /*0b58*/ 	.word	0x00000000
        /*0b5c*/ 	.word	0x00000040
        /*0b60*/ 	.short	0x010a
        /*0b62*/ 	.byte	0xff
	.zero		1


	//   ....[162]....
        /*0b64*/ 	.word	0x0000bfa0
        /*0b68*/ 	.word	0x00000000
        /*0b6c*/ 	.word	0x00000048
        /*0b70*/ 	.short	0x010a
        /*0b72*/ 	.byte	0xff
	.zero		1


	//   ....[163]....
        /*0b74*/ 	.word	0x0000c000
        /*0b78*/ 	.word	0x00000002
        /*0b7c*/ 	.word	0x00000050
        /*0b80*/ 	.short	0x010a
        /*0b82*/ 	.byte	0xff
	.zero		1


	//   ....[164]....
        /*0b84*/ 	.word	0x0000c050
        /*0b88*/ 	.word	0x00000000
        /*0b8c*/ 	.word	0x00000070
        /*0b90*/ 	.short	0x010a
        /*0b92*/ 	.byte	0xff
	.zero		1


	//   ....[165]....
        /*0b94*/ 	.word	0x0000c0b0
        /*0b98*/ 	.word	0x00000002
        /*0b9c*/ 	.word	0x00000020
        /*0ba0*/ 	.short	0x010a
        /*0ba2*/ 	.byte	0xff
	.zero		1


	//   ....[166]....
        /*0ba4*/ 	.word	0x0000c100
        /*0ba8*/ 	.word	0x00000048
        /*0bac*/ 	.word	0x00000090
        /*0bb0*/ 	.short	0x010a
        /*0bb2*/ 	.byte	0xff
	.zero		1


	//   ....[167]....
        /*0bb4*/ 	.word	0x0000c150
        /*0bb8*/ 	.word	0x00000002
        /*0bbc*/ 	.word	0x00000020
        /*0bc0*/ 	.short	0x010a
        /*0bc2*/ 	.byte	0xff
	.zero		1


	//   ....[168]....
        /*0bc4*/ 	.word	0x0000c1a0
        /*0bc8*/ 	.word	0x00000000
        /*0bcc*/ 	.word	0x00000020
        /*0bd0*/ 	.short	0x010a
        /*0bd2*/ 	.byte	0xff
	.zero		1


	//   ....[169]....
        /*0bd4*/ 	.word	0x0000c1f0
        /*0bd8*/ 	.word	0x00000000
        /*0bdc*/ 	.word	0x00000020
        /*0be0*/ 	.short	0x010a
        /*0be2*/ 	.byte	0xff
	.zero		1


	//   ....[170]....
        /*0be4*/ 	.word	0x0000c240
        /*0be8*/ 	.word	0x00000000
        /*0bec*/ 	.word	0x00000020
        /*0bf0*/ 	.short	0x010a
        /*0bf2*/ 	.byte	0xff
	.zero		1


	//   ....[171]....
        /*0bf4*/ 	.word	0x0000c290
        /*0bf8*/ 	.word	0x00000000
        /*0bfc*/ 	.word	0x00000020
        /*0c00*/ 	.short	0x010a
        /*0c02*/ 	.byte	0xff
	.zero		1


	//   ....[172]....
        /*0c04*/ 	.word	0x0000c2e0
        /*0c08*/ 	.word	0x00000000
        /*0c0c*/ 	.word	0x00000020
        /*0c10*/ 	.short	0x010a
        /*0c12*/ 	.byte	0xff
	.zero		1


	//   ....[173]....
        /*0c14*/ 	.word	0x0000c330
        /*0c18*/ 	.word	0x00000000
        /*0c1c*/ 	.word	0x00000020
        /*0c20*/ 	.short	0x010a
        /*0c22*/ 	.byte	0xff
	.zero		1


	//----- nvinfo : EIATTR_NUM_MBARRIERS
	.align		4
.L_47:
        /*0c24*/ 	.byte	0x03, 0x38
        /*0c26*/ 	.short	0x001f


	//----- nvinfo : EIATTR_EXIT_INSTR_OFFSETS
	.align		4
        /*0c28*/ 	.byte	0x04, 0x1c
        /*0c2a*/ 	.short	(.L_49 - .L_48)


	//   ....[0]....
.L_48:
        /*0c2c*/ 	.word	0x00002f00


	//   ....[1]....
        /*0c30*/ 	.word	0x00003400


	//   ....[2]....
        /*0c34*/ 	.word	0x00003460


	//   ....[3]....
        /*0c38*/ 	.word	0x00004db0


	//   ....[4]....
        /*0c3c*/ 	.word	0x000064e0


	//   ....[5]....
        /*0c40*/ 	.word	0x00006520


	//   ....[6]....
        /*0c44*/ 	.word	0x0000b340


	//   ....[7]....
        /*0c48*/ 	.word	0x0000b3c0


	//   ....[8]....
        /*0c4c*/ 	.word	0x0000b3f0


	//   ....[9]....
        /*0c50*/ 	.word	0x0000b460


	//----- nvinfo : EIATTR_MAX_THREADS
	.align		4
.L_49:
        /*0c54*/ 	.byte	0x04, 0x05
        /*0c56*/ 	.short	(.L_51 - .L_50)
.L_50:
        /*0c58*/ 	.word	0x00000100
        /*0c5c*/ 	.word	0x00000001
        /*0c60*/ 	.word	0x00000001


	//----- nvinfo : EIATTR_CRS_STACK_SIZE
	.align		4
.L_51:
        /*0c64*/ 	.byte	0x04, 0x1e
        /*0c66*/ 	.short	(.L_53 - .L_52)
.L_52:
        /*0c68*/ 	.word	0x00000000


	//----- nvinfo : EIATTR_CBANK_PARAM_SIZE
	.align		4
.L_53:
        /*0c6c*/ 	.byte	0x03, 0x19
        /*0c6e*/ 	.short	0x0800


	//----- nvinfo : EIATTR_PARAM_CBANK
	.align		4
        /*0c70*/ 	.byte	0x04, 0x0a
        /*0c72*/ 	.short	(.L_55 - .L_54)
	.align		4
.L_54:
        /*0c74*/ 	.word	index@(.nv.constant0._ZN7cutlass13device_kernelINS_4gemm6kernel13GemmUniversalIN4cute5tupleIJiiiiEEENS1_10collective13CollectiveMmaINS1_35MainloopSm100TmaUmmaWarpSpecializedILi2ELi2ELi4ENS5_IJNS4_1CILi2EEESB_NSA_ILi1EEEEEEEENS5_IJNSA_ILi256EEENSA_ILi128EEESG_EEEfNS5_IJlSC_lEEEfSI_NS4_8TiledMMAINS4_8MMA_AtomIJNS4_23SM100_MMA_TF32_2x1SM_SSINS_10tfloat32_tESM_fLi256ELi128ELNS4_4UMMA5MajorE0ELSO_0ELNSN_7ScaleInE0ELSP_0EEEEEENS4_6LayoutINS5_IJSC_SC_SC_EEENS5_IJNSA_ILi0EEESU_SU_EEEEENS5_IJNS4_10UnderscoreESX_SX_EEEEENS4_28SM100_TMA_2SM_LOAD_MULTICASTENS4_14ComposedLayoutINS4_7SwizzleILi3ELi4ELi3EEENS4_18smem_ptr_flag_bitsILi32EEENSS_INS5_IJNSA_ILi8EEENSA_ILi32EEEEEENS5_IJS17_SC_EEEEEEEvNS4_8identityENS4_18SM100_TMA_2SM_LOADES1B_vS1C_EENS_8epilogue10collective18CollectiveEpilogueINS1F_23Sm100TmaWarpSpecializedILi4ELi2ELi16ELb1ELb0EEEJNS5_IJSG_SG_SG_EEENS5_IJNSS_ISG_SC_EENSS_INSA_ILi16EEESC_EEEEEfSI_fSI_NS1F_6fusion15FusionCallbacksIS1J_NS1P_17LinearCombinationIffffLNS_15FloatRoundStyleE2EEES1K_S1O_JEEENS4_5SM1004TMEM4LOAD26SM100_TMEM_LOAD_32dp32b16xENS4_13SM90_TMA_LOADENS11_INS12_ILi2ELi4ELi3EEES15_NSS_INS5_IJS16_S1M_EEENS5_IJS1M_SC_EEEEEEENS4_39AutoVectorizingCopyWithAssumedAlignmentILi128EEENS4_14SM90_TMA_STOREES24_S26_S26_EEEvvEEEEvNT_6ParamsE)
        /*0c78*/ 	.short	0x0380
        /*0c7a*/ 	.short	0x0800


	//----- nvinfo : EIATTR_SW_WAR
	.align		4
.L_55:
        /*0c7c*/ 	.byte	0x04, 0x36
        /*0c7e*/ 	.short	(.L_57 - .L_56)
.L_56:
        /*0c80*/ 	.word	0x00000008
.L_57:


//--------------------- .nv.callgraph             --------------------------
	.section	.nv.callgraph,"",@"SHT_CUDA_CALLGRAPH"
	.align	4
	.sectionentsize	8
	.align		4
        /*0000*/ 	.word	0x00000000
	.align		4
        /*0004*/ 	.word	0xffffffff
	.align		4
        /*0008*/ 	.word	index@(_ZN7cutlass13device_kernelINS_4gemm6kernel13GemmUniversalIN4cute5tupleIJiiiiEEENS1_10collective13CollectiveMmaINS1_35MainloopSm100TmaUmmaWarpSpecializedILi2ELi2ELi4ENS5_IJNS4_1CILi2EEESB_NSA_ILi1EEEEEEEENS5_IJNSA_ILi256EEENSA_ILi128EEESG_EEEfNS5_IJlSC_lEEEfSI_NS4_8TiledMMAINS4_8MMA_AtomIJNS4_23SM100_MMA_TF32_2x1SM_SSINS_10tfloat32_tESM_fLi256ELi128ELNS4_4UMMA5MajorE0ELSO_0ELNSN_7ScaleInE0ELSP_0EEEEEENS4_6LayoutINS5_IJSC_SC_SC_EEENS5_IJNSA_ILi0EEESU_SU_EEEEENS5_IJNS4_10UnderscoreESX_SX_EEEEENS4_28SM100_TMA_2SM_LOAD_MULTICASTENS4_14ComposedLayoutINS4_7SwizzleILi3ELi4ELi3EEENS4_18smem_ptr_flag_bitsILi32EEENSS_INS5_IJNSA_ILi8EEENSA_ILi32EEEEEENS5_IJS17_SC_EEEEEEEvNS4_8identityENS4_18SM100_TMA_2SM_LOADES1B_vS1C_EENS_8epilogue10collective18CollectiveEpilogueINS1F_23Sm100TmaWarpSpecializedILi4ELi2ELi16ELb1ELb0EEEJNS5_IJSG_SG_SG_EEENS5_IJNSS_ISG_SC_EENSS_INSA_ILi16EEESC_EEEEEfSI_fSI_NS1F_6fusion15FusionCallbacksIS1J_NS1P_17LinearCombinationIffffLNS_15FloatRoundStyleE2EEES1K_S1O_JEEENS4_5SM1004TMEM4LOAD26SM100_TMEM_LOAD_32dp32b16xENS4_13SM90_TMA_LOADENS11_INS12_ILi2ELi4ELi3EEES15_NSS_INS5_IJS16_S1M_EEENS5_IJS1M_SC_EEEEEEENS4_39AutoVectorizingCopyWithAssumedAlignmentILi128EEENS4_14SM90_TMA_STOREES24_S26_S26_EEEvvEEEEvNT_6ParamsE)
	.align		4
        /*000c*/ 	.word	index@(__assertfail)
	.align		4
        /*0010*/ 	.word	0x00000000
	.align		4
        /*0014*/ 	.word	0xfffffffe
	.align		4
        /*0018*/ 	.word	0x00000000
	.align		4
        /*001c*/ 	.word	0xfffffffd
	.align		4
        /*0020*/ 	.word	0x00000000
	.align		4
        /*0024*/ 	.word	0xfffffffc


//--------------------- .nv.constant4             --------------------------
	.section	.nv.constant4,"a",@progbits
	.align	8
	.align		8
.nv.constant4:
        /*0000*/ 	.dword	__assertfail
	.align		8
        /*0008*/ 	.dword	__unnamed_1
	.align		8
        /*0010*/ 	.dword	__unnamed_2
	.align		8
        /*0018*/ 	.dword	_ZN40_INTERNAL_34df4965_4_k_cu_7f7815a2_312954cuda3std3__45__cpo5beginE
	.align		8
        /*0020*/ 	.dword	_ZN40_INTERNAL_34df4965_4_k_cu_7f7815a2_312954cuda3std3__45__cpo3endE
	.align		8
        /*0028*/ 	.dword	_ZN40_INTERNAL_34df4965_4_k_cu_7f7815a2_312954cuda3std3__45__cpo6cbeginE
	.align		8
        /*0030*/ 	.dword	_ZN40_INTERNAL_34df4965_4_k_cu_7f7815a2_312954cuda3std3__45__cpo4cendE
	.align		8
        /*0038*/ 	.dword	_ZN40_INTERNAL_34df4965_4_k_cu_7f7815a2_312954cuda3std3__442_GLOBAL__N__34df4965_4_k_cu_7f7815a2_312956ignoreE
	.align		8
        /*0040*/ 	.dword	_ZN40_INTERNAL_34df4965_4_k_cu_7f7815a2_312954cuda3std3__419piecewise_constructE
	.align		8
        /*0048*/ 	.dword	_ZN40_INTERNAL_34df4965_4_k_cu_7f7815a2_312954cuda3std3__48in_placeE
	.align		8
        /*0050*/ 	.dword	_ZN40_INTERNAL_34df4965_4_k_cu_7f7815a2_312954cuda3std6ranges3__45__cpo4swapE
	.align		8
        /*0058*/ 	.dword	_ZN40_INTERNAL_34df4965_4_k_cu_7f7815a2_312954cuda3std6ranges3__45__cpo9iter_moveE
	.align		8
        /*0060*/ 	.dword	_ZN40_INTERNAL_34df4965_4_k_cu_7f7815a2_312954cute7productE
	.align		8
        /*0068*/ 	.dword	_ZN40_INTERNAL_34df4965_4_k_cu_7f7815a2_312954cute1_E
	.align		8
        /*0070*/ 	.dword	$str$25
	.align		8
        /*0078*/ 	.dword	$str$26
	.align		8
        /*0080*/ 	.dword	$str$27
	.align		8
        /*0088*/ 	.dword	$str$28


//--------------------- .text._ZN7cutlass13device_kernelINS_4gemm6kernel13GemmUniversalIN4cute5tupleIJiiiiEEENS1_10collective13CollectiveMmaINS1_35MainloopSm100TmaUmmaWarpSpecializedILi2ELi2ELi4ENS5_IJNS4_1CILi2EEESB_NSA_ILi1EEEEEEEENS5_IJNSA_ILi256EEENSA_ILi128EEESG_EEEfNS5_IJlSC_lEEEfSI_NS4_8TiledMMAINS4_8MMA_AtomIJNS4_23SM100_MMA_TF32_2x1SM_SSINS_10tfloat32_tESM_fLi256ELi128ELNS4_4UMMA5MajorE0ELSO_0ELNSN_7ScaleInE0ELSP_0EEEEEENS4_6LayoutINS5_IJSC_SC_SC_EEENS5_IJNSA_ILi0EEESU_SU_EEEEENS5_IJNS4_10UnderscoreESX_SX_EEEEENS4_28SM100_TMA_2SM_LOAD_MULTICASTENS4_14ComposedLayoutINS4_7SwizzleILi3ELi4ELi3EEENS4_18smem_ptr_flag_bitsILi32EEENSS_INS5_IJNSA_ILi8EEENSA_ILi32EEEEEENS5_IJS17_SC_EEEEEEEvNS4_8identityENS4_18SM100_TMA_2SM_LOADES1B_vS1C_EENS_8epilogue10collective18CollectiveEpilogueINS1F_23Sm100TmaWarpSpecializedILi4ELi2ELi16ELb1ELb0EEEJNS5_IJSG_SG_SG_EEENS5_IJNSS_ISG_SC_EENSS_INSA_ILi16EEESC_EEEEEfSI_fSI_NS1F_6fusion15FusionCallbacksIS1J_NS1P_17LinearCombinationIffffLNS_15FloatRoundStyleE2EEES1K_S1O_JEEENS4_5SM1004TMEM4LOAD26SM100_TMEM_LOAD_32dp32b16xENS4_13SM90_TMA_LOADENS11_INS12_ILi2ELi4ELi3EEES15_NSS_INS5_IJS16_S1M_EEENS5_IJS1M_SC_EEEEEEENS4_39AutoVectorizingCopyWithAssumedAlignmentILi128EEENS4_14SM90_TMA_STOREES24_S26_S26_EEEvvEEEEvNT_6ParamsE --------------------------
	.section	.text._ZN7cutlass13device_kernelINS_4gemm6kernel13GemmUniversalIN4cute5tupleIJiiiiEEENS1_10collective13CollectiveMmaINS1_35MainloopSm100TmaUmmaWarpSpecializedILi2ELi2ELi4ENS5_IJNS4_1CILi2EEESB_NSA_ILi1EEEEEEEENS5_IJNSA_ILi256EEENSA_ILi128EEESG_EEEfNS5_IJlSC_lEEEfSI_NS4_8TiledMMAINS4_8MMA_AtomIJNS4_23SM100_MMA_TF32_2x1SM_SSINS_10tfloat32_tESM_fLi256ELi128ELNS4_4UMMA5MajorE0ELSO_0ELNSN_7ScaleInE0ELSP_0EEEEEENS4_6LayoutINS5_IJSC_SC_SC_EEENS5_IJNSA_ILi0EEESU_SU_EEEEENS5_IJNS4_10UnderscoreESX_SX_EEEEENS4_28SM100_TMA_2SM_LOAD_MULTICASTENS4_14ComposedLayoutINS4_7SwizzleILi3ELi4ELi3EEENS4_18smem_ptr_flag_bitsILi32EEENSS_INS5_IJNSA_ILi8EEENSA_ILi32EEEEEENS5_IJS17_SC_EEEEEEEvNS4_8identityENS4_18SM100_TMA_2SM_LOADES1B_vS1C_EENS_8epilogue10collective18CollectiveEpilogueINS1F_23Sm100TmaWarpSpecializedILi4ELi2ELi16ELb1ELb0EEEJNS5_IJSG_SG_SG_EEENS5_IJNSS_ISG_SC_EENSS_INSA_ILi16EEESC_EEEEEfSI_fSI_NS1F_6fusion15FusionCallbacksIS1J_NS1P_17LinearCombinationIffffLNS_15FloatRoundStyleE2EEES1K_S1O_JEEENS4_5SM1004TMEM4LOAD26SM100_TMEM_LOAD_32dp32b16xENS4_13SM90_TMA_LOADENS11_INS12_ILi2ELi4ELi3EEES15_NSS_INS5_IJS16_S1M_EEENS5_IJS1M_SC_EEEEEEENS4_39AutoVectorizingCopyWithAssumedAlignmentILi128EEENS4_14SM90_TMA_STOREES24_S26_S26_EEEvvEEEEvNT_6ParamsE,"ax",@progbits
	.align	128
.text._ZN7cutlass13device_kernelINS_4gemm6kernel13GemmUniversalIN4cute5tupleIJiiiiEEENS1_10collective13CollectiveMmaINS1_35MainloopSm100TmaUmmaWarpSpecializedILi2ELi2ELi4ENS5_IJNS4_1CILi2EEESB_NSA_ILi1EEEEEEEENS5_IJNSA_ILi256EEENSA_ILi128EEESG_EEEfNS5_IJlSC_lEEEfSI_NS4_8TiledMMAINS4_8MMA_AtomIJNS4_23SM100_MMA_TF32_2x1SM_SSINS_10tfloat32_tESM_fLi256ELi128ELNS4_4UMMA5MajorE0ELSO_0ELNSN_7ScaleInE0ELSP_0EEEEEENS4_6LayoutINS5_IJSC_SC_SC_EEENS5_IJNSA_ILi0EEESU_SU_EEEEENS5_IJNS4_10UnderscoreESX_SX_EEEEENS4_28SM100_TMA_2SM_LOAD_MULTICASTENS4_14ComposedLayoutINS4_7SwizzleILi3ELi4ELi3EEENS4_18smem_ptr_flag_bitsILi32EEENSS_INS5_IJNSA_ILi8EEENSA_ILi32EEEEEENS5_IJS17_SC_EEEEEEEvNS4_8identityENS4_18SM100_TMA_2SM_LOADES1B_vS1C_EENS_8epilogue10collective18CollectiveEpilogueINS1F_23Sm100TmaWarpSpecializedILi4ELi2ELi16ELb1ELb0EEEJNS5_IJSG_SG_SG_EEENS5_IJNSS_ISG_SC_EENSS_INSA_ILi16EEESC_EEEEEfSI_fSI_NS1F_6fusion15FusionCallbacksIS1J_NS1P_17LinearCombinationIffffLNS_15FloatRoundStyleE2EEES1K_S1O_JEEENS4_5SM1004TMEM4LOAD26SM100_TMEM_LOAD_32dp32b16xENS4_13SM90_TMA_LOADENS11_INS12_ILi2ELi4ELi3EEES15_NSS_INS5_IJS16_S1M_EEENS5_IJS1M_SC_EEEEEEENS4_39AutoVectorizingCopyWithAssumedAlignmentILi128EEENS4_14SM90_TMA_STOREES24_S26_S26_EEEvvEEEEvNT_6ParamsE:
        .type           _ZN7cutlass13device_kernelINS_4gemm6kernel13GemmUniversalIN4cute5tupleIJiiiiEEENS1_10collective13CollectiveMmaINS1_35MainloopSm100TmaUmmaWarpSpecializedILi2ELi2ELi4ENS5_IJNS4_1CILi2EEESB_NSA_ILi1EEEEEEEENS5_IJNSA_ILi256EEENSA_ILi128EEESG_EEEfNS5_IJlSC_lEEEfSI_NS4_8TiledMMAINS4_8MMA_AtomIJNS4_23SM100_MMA_TF32_2x1SM_SSINS_10tfloat32_tESM_fLi256ELi128ELNS4_4UMMA5MajorE0ELSO_0ELNSN_7ScaleInE0ELSP_0EEEEEENS4_6LayoutINS5_IJSC_SC_SC_EEENS5_IJNSA_ILi0EEESU_SU_EEEEENS5_IJNS4_10UnderscoreESX_SX_EEEEENS4_28SM100_TMA_2SM_LOAD_MULTICASTENS4_14ComposedLayoutINS4_7SwizzleILi3ELi4ELi3EEENS4_18smem_ptr_flag_bitsILi32EEENSS_INS5_IJNSA_ILi8EEENSA_ILi32EEEEEENS5_IJS17_SC_EEEEEEEvNS4_8identityENS4_18SM100_TMA_2SM_LOADES1B_vS1C_EENS_8epilogue10collective18CollectiveEpilogueINS1F_23Sm100TmaWarpSpecializedILi4ELi2ELi16ELb1ELb0EEEJNS5_IJSG_SG_SG_EEENS5_IJNSS_ISG_SC_EENSS_INSA_ILi16EEESC_EEEEEfSI_fSI_NS1F_6fusion15FusionCallbacksIS1J_NS1P_17LinearCombinationIffffLNS_15FloatRoundStyleE2EEES1K_S1O_JEEENS4_5SM1004TMEM4LOAD26SM100_TMEM_LOAD_32dp32b16xENS4_13SM90_TMA_LOADENS11_INS12_ILi2ELi4ELi3EEES15_NSS_INS5_IJS16_S1M_EEENS5_IJS1M_SC_EEEEEEENS4_39AutoVectorizingCopyWithAssumedAlignmentILi128EEENS4_14SM90_TMA_STOREES24_S26_S26_EEEvvEEEEvNT_6ParamsE,@function
        .size           _ZN7cutlass13device_kernelINS_4gemm6kernel13GemmUniversalIN4cute5tupleIJiiiiEEENS1_10collective13CollectiveMmaINS1_35MainloopSm100TmaUmmaWarpSpecializedILi2ELi2ELi4ENS5_IJNS4_1CILi2EEESB_NSA_ILi1EEEEEEEENS5_IJNSA_ILi256EEENSA_ILi128EEESG_EEEfNS5_IJlSC_lEEEfSI_NS4_8TiledMMAINS4_8MMA_AtomIJNS4_23SM100_MMA_TF32_2x1SM_SSINS_10tfloat32_tESM_fLi256ELi128ELNS4_4UMMA5MajorE0ELSO_0ELNSN_7ScaleInE0ELSP_0EEEEEENS4_6LayoutINS5_IJSC_SC_SC_EEENS5_IJNSA_ILi0EEESU_SU_EEEEENS5_IJNS4_10UnderscoreESX_SX_EEEEENS4_28SM100_TMA_2SM_LOAD_MULTICASTENS4_14ComposedLayoutINS4_7SwizzleILi3ELi4ELi3EEENS4_18smem_ptr_flag_bitsILi32EEENSS_INS5_IJNSA_ILi8EEENSA_ILi32EEEEEENS5_IJS17_SC_EEEEEEEvNS4_8identityENS4_18SM100_TMA_2SM_LOADES1B_vS1C_EENS_8epilogue10collective18CollectiveEpilogueINS1F_23Sm100TmaWarpSpecializedILi4ELi2ELi16ELb1ELb0EEEJNS5_IJSG_SG_SG_EEENS5_IJNSS_ISG_SC_EENSS_INSA_ILi16EEESC_EEEEEfSI_fSI_NS1F_6fusion15FusionCallbacksIS1J_NS1P_17LinearCombinationIffffLNS_15FloatRoundStyleE2EEES1K_S1O_JEEENS4_5SM1004TMEM4LOAD26SM100_TMEM_LOAD_32dp32b16xENS4_13SM90_TMA_LOADENS11_INS12_ILi2ELi4ELi3EEES15_NSS_INS5_IJS16_S1M_EEENS5_IJS1M_SC_EEEEEEENS4_39AutoVectorizingCopyWithAssumedAlignmentILi128EEENS4_14SM90_TMA_STOREES24_S26_S26_EEEvvEEEEvNT_6ParamsE,(.L_x_239 - _ZN7cutlass13device_kernelINS_4gemm6kernel13GemmUniversalIN4cute5tupleIJiiiiEEENS1_10collective13CollectiveMmaINS1_35MainloopSm100TmaUmmaWarpSpecializedILi2ELi2ELi4ENS5_IJNS4_1CILi2EEESB_NSA_ILi1EEEEEEEENS5_IJNSA_ILi256EEENSA_ILi128EEESG_EEEfNS5_IJlSC_lEEEfSI_NS4_8TiledMMAINS4_8MMA_AtomIJNS4_23SM100_MMA_TF32_2x1SM_SSINS_10tfloat32_tESM_fLi256ELi128ELNS4_4UMMA5MajorE0ELSO_0ELNSN_7ScaleInE0ELSP_0EEEEEENS4_6LayoutINS5_IJSC_SC_SC_EEENS5_IJNSA_ILi0EEESU_SU_EEEEENS5_IJNS4_10UnderscoreESX_SX_EEEEENS4_28SM100_TMA_2SM_LOAD_MULTICASTENS4_14ComposedLayoutINS4_7SwizzleILi3ELi4ELi3EEENS4_18smem_ptr_flag_bitsILi32EEENSS_INS5_IJNSA_ILi8EEENSA_ILi32EEEEEENS5_IJS17_SC_EEEEEEEvNS4_8identityENS4_18SM100_TMA_2SM_LOADES1B_vS1C_EENS_8epilogue10collective18CollectiveEpilogueINS1F_23Sm100TmaWarpSpecializedILi4ELi2ELi16ELb1ELb0EEEJNS5_IJSG_SG_SG_EEENS5_IJNSS_ISG_SC_EENSS_INSA_ILi16EEESC_EEEEEfSI_fSI_NS1F_6fusion15FusionCallbacksIS1J_NS1P_17LinearCombinationIffffLNS_15FloatRoundStyleE2EEES1K_S1O_JEEENS4_5SM1004TMEM4LOAD26SM100_TMEM_LOAD_32dp32b16xENS4_13SM90_TMA_LOADENS11_INS12_ILi2ELi4ELi3EEES15_NSS_INS5_IJS16_S1M_EEENS5_IJS1M_SC_EEEEEEENS4_39AutoVectorizingCopyWithAssumedAlignmentILi128EEENS4_14SM90_TMA_STOREES24_S26_S26_EEEvvEEEEvNT_6ParamsE)
        .other          _ZN7cutlass13device_kernelINS_4gemm6kernel13GemmUniversalIN4cute5tupleIJiiiiEEENS1_10collective13CollectiveMmaINS1_35MainloopSm100TmaUmmaWarpSpecializedILi2ELi2ELi4ENS5_IJNS4_1CILi2EEESB_NSA_ILi1EEEEEEEENS5_IJNSA_ILi256EEENSA_ILi128EEESG_EEEfNS5_IJlSC_lEEEfSI_NS4_8TiledMMAINS4_8MMA_AtomIJNS4_23SM100_MMA_TF32_2x1SM_SSINS_10tfloat32_tESM_fLi256ELi128ELNS4_4UMMA5MajorE0ELSO_0ELNSN_7ScaleInE0ELSP_0EEEEEENS4_6LayoutINS5_IJSC_SC_SC_EEENS5_IJNSA_ILi0EEESU_SU_EEEEENS5_IJNS4_10UnderscoreESX_SX_EEEEENS4_28SM100_TMA_2SM_LOAD_MULTICASTENS4_14ComposedLayoutINS4_7SwizzleILi3ELi4ELi3EEENS4_18smem_ptr_flag_bitsILi32EEENSS_INS5_IJNSA_ILi8EEENSA_ILi32EEEEEENS5_IJS17_SC_EEEEEEEvNS4_8identityENS4_18SM100_TMA_2SM_LOADES1B_vS1C_EENS_8epilogue10collective18CollectiveEpilogueINS1F_23Sm100TmaWarpSpecializedILi4ELi2ELi16ELb1ELb0EEEJNS5_IJSG_SG_SG_EEENS5_IJNSS_ISG_SC_EENSS_INSA_ILi16EEESC_EEEEEfSI_fSI_NS1F_6fusion15FusionCallbacksIS1J_NS1P_17LinearCombinationIffffLNS_15FloatRoundStyleE2EEES1K_S1O_JEEENS4_5SM1004TMEM4LOAD26SM100_TMEM_LOAD_32dp32b16xENS4_13SM90_TMA_LOADENS11_INS12_ILi2ELi4ELi3EEES15_NSS_INS5_IJS16_S1M_EEENS5_IJS1M_SC_EEEEEEENS4_39AutoVectorizingCopyWithAssumedAlignmentILi128EEENS4_14SM90_TMA_STOREES24_S26_S26_EEEvvEEEEvNT_6ParamsE,@"STO_CUDA_ENTRY STV_DEFAULT"
_ZN7cutlass13device_kernelINS_4gemm6kernel13GemmUniversalIN4cute5tupleIJiiiiEEENS1_10collective13CollectiveMmaINS1_35MainloopSm100TmaUmmaWarpSpecializedILi2ELi2ELi4ENS5_IJNS4_1CILi2EEESB_NSA_ILi1EEEEEEEENS5_IJNSA_ILi256EEENSA_ILi128EEESG_EEEfNS5_IJlSC_lEEEfSI_NS4_8TiledMMAINS4_8MMA_AtomIJNS4_23SM100_MMA_TF32_2x1SM_SSINS_10tfloat32_tESM_fLi256ELi128ELNS4_4UMMA5MajorE0ELSO_0ELNSN_7ScaleInE0ELSP_0EEEEEENS4_6LayoutINS5_IJSC_SC_SC_EEENS5_IJNSA_ILi0EEESU_SU_EEEEENS5_IJNS4_10UnderscoreESX_SX_EEEEENS4_28SM100_TMA_2SM_LOAD_MULTICASTENS4_14ComposedLayoutINS4_7SwizzleILi3ELi4ELi3EEENS4_18smem_ptr_flag_bitsILi32EEENSS_INS5_IJNSA_ILi8EEENSA_ILi32EEEEEENS5_IJS17_SC_EEEEEEEvNS4_8identityENS4_18SM100_TMA_2SM_LOADES1B_vS1C_EENS_8epilogue10collective18CollectiveEpilogueINS1F_23Sm100TmaWarpSpecializedILi4ELi2ELi16ELb1ELb0EEEJNS5_IJSG_SG_SG_EEENS5_IJNSS_ISG_SC_EENSS_INSA_ILi16EEESC_EEEEEfSI_fSI_NS1F_6fusion15FusionCallbacksIS1J_NS1P_17LinearCombinationIffffLNS_15FloatRoundStyleE2EEES1K_S1O_JEEENS4_5SM1004TMEM4LOAD26SM100_TMEM_LOAD_32dp32b16xENS4_13SM90_TMA_LOADENS11_INS12_ILi2ELi4ELi3EEES15_NSS_INS5_IJS16_S1M_EEENS5_IJS1M_SC_EEEEEEENS4_39AutoVectorizingCopyWithAssumedAlignmentILi128EEENS4_14SM90_TMA_STOREES24_S26_S26_EEEvvEEEEvNT_6ParamsE:
[----:B------:R-:W1:Y:S01]  /*0000*/  LDC R1, c[0x0][0x37c] ;  /* 0x0000df00ff017b82 */ /* 0x000e620000000800 */
[----:B------:R-:W2:Y:S01]  /*0010*/  S2R R65, SR_TID.X ;  /* 0x0000000000417919 */ /* 0x000ea20000002100 */
[----:B------:R-:W3:Y:S06]  /*0020*/  LDCU.64 UR8, c[0x0][0x890] ;  /* 0x00011200ff0877ac */ /* 0x000eec0008000a00 */
[----:B------:R-:W4:Y:S01]  /*0030*/  S2UR UR61, SR_CgaCtaId ;  /* 0x00000000003d79c3 */ /* 0x000f220000008800 */
[----:B------:R-:W-:Y:S02]  /*0040*/  PRMT R26, RZ, 0x7610, R26 ;  /* 0x00007610ff1a7816 */ /* 0x000fe4000000001a */
[----:B------:R-:W-:Y:S01]  /*0050*/  ELECT P1, URZ, PT ;  /* 0x0000000000ff782f */ /* 0x000fe20003820000 */
[----:B---3--:R-:W-:-:S04]  /*0060*/  UISETP.NE.U32.AND UP0, UPT, UR8, URZ, UPT ;  /* 0x000000ff0800728c */ /* 0x008fc8000bf05070 */
[----:B------:R-:W-:Y:S02]  /*0070*/  UISETP.NE.AND.EX UP0, UPT, UR9, URZ, UPT, UP0 ;  /* 0x000000ff0900728c */ /* 0x000fe4000bf05300 */
[----:B----4-:R-:W-:Y:S02]  /*0080*/  ULOP3.LUT UR5, UR61, 0x1, URZ, 0xc0, !UPT ;  /* 0x000000013d057892 */ /* 0x010fe4000f8ec0ff */
[----:B------:R-:W-:Y:S01]  /*0090*/  ULOP3.LUT UR4, UR61, 0x1, URZ, 0x3c, !UPT ;  /* 0x000000013d047892 */ /* 0x000fe2000f8e3cff */
[----:B--2---:R-:W-:-:S03]  /*00a0*/  SHF.R.U32.HI R52, RZ, 0x5, R65 ;  /* 0x00000005ff347819 */ /* 0x004fc60000011641 */
[----:B------:R-:W-:Y:S02]  /*00b0*/  IMAD.U32 R2, RZ, RZ, UR5 ;  /* 0x00000005ff027e24 */ /* 0x000fe4000f8e00ff */
[----:B------:R-:W2:Y:S02]  /*00c0*/  SHFL.IDX PT, R0, R52, RZ, 0x1f ;  /* 0x00001fff34007589 */ /* 0x000ea400000e0000 */
[----:B--2---:R-:W-:Y:S01]  /*00d0*/  R2UR UR18, R0 ;  /* 0x00000000001272ca */ /* 0x004fe200000e0000 */
[----:B------:R-:W-:Y:S01]  /*00e0*/  IMAD.U32 R0, RZ, RZ, UR4 ;  /* 0x00000004ff007e24 */ /* 0x000fe2000f8e00ff */
[----:B-1----:R-:W-:-:S13]  /*00f0*/  BRA.U UP0, `(.L_x_0) ;  /* 0x0000000100307547 */ /* 0x002fda000b800000 */
[----:B------:R-:W1:Y:S02]  /*0100*/  LDCU.64 UR4, c[0x0][0x888] ;  /* 0x00011100ff0477ac */ /* 0x000e640008000a00 */
[----:B-1----:R-:W-:-:S04]  /*0110*/  UISETP.NE.U32.AND UP0, UPT, UR4, URZ, UPT ;  /* 0x000000ff0400728c */ /* 0x002fc8000bf05070 */
[----:B------:R-:W-:-:S09]  /*0120*/  UISETP.NE.AND.EX UP0, UPT, UR5, URZ, UPT, UP0 ;  /* 0x000000ff0500728c */ /* 0x000fd2000bf05300 */
[----:B------:R-:W-:Y:S05]  /*0130*/  BRA.U !UP0, `(.L_x_1) ;  /* 0x0000000108147547 */ /* 0x000fea000b800000 */
[----:B------:R-:W1:Y:S01]  /*0140*/  LDC.64 R4, c[0x0][0x888] ;  /* 0x00022200ff047b82 */ /* 0x000e620000000a00 */
[----:B------:R-:W1:Y:S02]  /*0150*/  LDCU.64 UR4, c[0x0][0x358] ;  /* 0x00006b00ff0477ac */ /* 0x000e640008000a00 */
[----:B-1----:R1:W5:Y:S01]  /*0160*/  LDG.E R27, desc[UR4][R4.64] ;  /* 0x00000004041b7981 */ /* 0x002362000c1e1900 */
[----:B------:R-:W-:Y:S01]  /*0170*/  HFMA2 R26, -RZ, RZ, 0, 5.9604644775390625e-08 ;  /* 0x00000001ff1a7431 */ /* 0x000fe200000001ff */
[----:B------:R-:W-:Y:S05]  /*0180*/  BRA `(.L_x_0) ;  /* 0x00000000000c7947 */ /* 0x000fea0003800000 */
.L_x_1:
[----:B------:R-:W1:Y:S01]  /*0190*/  LDCU UR4, c[0x0][0x880] ;  /* 0x00011000ff0477ac */ /* 0x000e620008000800 */
[----:B------:R-:W-:Y:S01]  /*01a0*/  HFMA2 R26, -RZ, RZ, 0, 5.9604644775390625e-08 ;  /* 0x00000001ff1a7431 */ /* 0x000fe200000001ff */
[----:B-1----:R-:W-:-:S07]  /*01b0*/  MOV R27, UR4 ;  /* 0x00000004001b7c02 */ /* 0x002fce0008000f00 */
.L_x_0:
[----:B------:R-:W2:Y:S02]  /*01c0*/  LDCU.64 UR4, c[0x0][0x8b0] ;  /* 0x00011600ff0477ac */ /* 0x000ea40008000a00 */
[----:B--2---:R-:W-:-:S04]  /*01d0*/  UISETP.NE.U32.AND UP0, UPT, UR4, URZ, UPT ;  /* 0x000000ff0400728c */ /* 0x004fc8000bf05070 */
[----:B------:R-:W-:-:S09]  /*01e0*/  UISETP.NE.AND.EX UP0, UPT, UR5, URZ, UPT, UP0 ;  /* 0x000000ff0500728c */ /* 0x000fd2000bf05300 */
[----:B------:R-:W-:Y:S05]  /*01f0*/  BRA.U UP0, `(.L_x_2) ;  /* 0x0000000100287547 */ /* 0x000fea000b800000 */
[----:B------:R-:W2:Y:S02]  /*0200*/  LDCU.64 UR4, c[0x0][0x8a8] ;  /* 0x00011500ff0477ac */ /* 0x000ea40008000a00 */
[----:B--2---:R-:W-:-:S04]  /*0210*/  UISETP.NE.U32.AND UP0, UPT, UR4, URZ, UPT ;  /* 0x000000ff0400728c */ /* 0x004fc8000bf05070 */
[----:B------:R-:W-:-:S09]  /*0220*/  UISETP.NE.AND.EX UP0, UPT, UR5, URZ, UPT, UP0 ;  /* 0x000000ff0500728c */ /* 0x000fd2000bf05300 */
[----:B------:R-:W-:Y:S05]  /*0230*/  BRA.U !UP0, `(.L_x_3) ;  /* 0x0000000108107547 */ /* 0x000fea000b800000 */
[----:B------:R-:W2:Y:S01]  /*0240*/  LDC.64 R24, c[0x0][0x8a8] ;  /* 0x00022a00ff187b82 */ /* 0x000ea20000000a00 */
[----:B------:R-:W2:Y:S02]  /*0250*/  LDCU.64 UR4, c[0x0][0x358] ;  /* 0x00006b00ff0477ac */ /* 0x000ea40008000a00 */
[----:B--2---:R2:W5:Y:S01]  /*0260*/  LDG.E R24, desc[UR4][R24.64] ;  /* 0x0000000418187981 */ /* 0x004562000c1e1900 */
[----:B------:R-:W-:Y:S05]  /*0270*/  BRA `(.L_x_2) ;  /* 0x0000000000087947 */ /* 0x000fea0003800000 */
.L_x_3:
[----:B------:R-:W2:Y:S02]  /*0280*/  LDCU UR4, c[0x0][0x8a0] ;  /* 0x00011400ff0477ac */ /* 0x000ea40008000800 */
[----:B--2---:R-:W-:Y:S02]  /*0290*/  MOV R24, UR4 ;  /* 0x0000000400187c02 */ /* 0x004fe40008000f00 */
.L_x_2:
[----:B------:R-:W-:Y:S01]  /*02a0*/  IMAD.U32 R3, RZ, RZ, UR18 ;  /* 0x00000012ff037e24 */ /* 0x000fe2000f8e00ff */
[----:B------:R-:W-:Y:S04]  /*02b0*/  BSSY.RECONVERGENT B0, `(.L_x_4) ;  /* 0x000000c000007945 */ /* 0x000fe80003800200 */
[C---:B------:R-:W-:Y:S02]  /*02c0*/  ISETP.NE.OR P2, PT, R3.reuse, 0x1, !P1 ;  /* 0x000000010300780c */ /* 0x040fe40004f45670 */
[----:B------:R-:W-:-:S11]  /*02d0*/  ISETP.NE.OR P0, PT, R3, 0x3, !P1 ;  /* 0x000000030300780c */ /* 0x000fd60004f05670 */
[----:B------:R-:W-:Y:S05]  /*02e0*/  @P2 BRA `(.L_x_5) ;  /* 0x0000000000202947 */ /* 0x000fea0003800000 */
[----:B------:R-:W3:Y:S02]  /*02f0*/  LDCU.64 UR4, c[0x0][0x348] ;  /* 0x00006900ff0477ac */ /* 0x000ee40008000a00 */
[----:B---3--:R-:W-:Y:S02]  /*0300*/  UIADD3 UR6, UP1, UPT, UR4, 0x80, URZ ;  /* 0x0000008004067890 */ /* 0x008fe4000ff3e0ff */
[----:B------:R-:W-:Y:S02]  /*0310*/  UIADD3 UR4, UP0, UPT, UR4, 0x180, URZ ;  /* 0x0000018004047890 */ /* 0x000fe4000ff1e0ff */
[----:B------:R-:W-:Y:S02]  /*0320*/  UIADD3.X UR7, UPT, UPT, URZ, UR5, URZ, UP1, !UPT ;  /* 0x00000005ff077290 */ /* 0x000fe40008ffe4ff */
[----:B------:R-:W-:-:S07]  /*0330*/  UIADD3.X UR5, UPT, UPT, URZ, UR5, URZ, UP0, !UPT ;  /* 0x00000005ff057290 */ /* 0x000fce00087fe4ff */
[----:B------:R3:W-:Y:S02]  /*0340*/  UTMACCTL.PF [UR6] ;  /* 0x00000000060079b9 */ /* 0x0007e40008040000 */
[----:B------:R3:W-:Y:S02]  /*0350*/  UTMACCTL.PF [UR4] ;  /* 0x00000000040079b9 */ /* 0x0007e40008040000 */
[----:B---3--:R-:W-:Y:S01]  /*0360*/  NOP ;  /* 0x0000000000007918 */ /* 0x008fe20000000000 */
.L_x_5:
[----:B------:R-:W-:Y:S05]  /*0370*/  BSYNC.RECONVERGENT B0 ;  /* 0x0000000000007941 */ /* 0x000fea0003800200 */
.L_x_4:
[----:B------:R-:W-:Y:S04]  /*0380*/  BSSY.RECONVERGENT B0, `(.L_x_6) ;  /* 0x000000a000007945 */ /* 0x000fe80003800200 */
        /* <DEDUP_REMOVED lines=9> */
.L_x_7:
[----:B------:R-:W-:Y:S05]  /*0420*/  BSYNC.RECONVERGENT B0 ;  /* 0x0000000000007941 */ /* 0x000fea0003800200 */
.L_x_6:
[----:B------:R-:W3:Y:S01]  /*0430*/  LDCU.64 UR4, c[0x0][0x888] ;  /* 0x00011100ff0477ac */ /* 0x000ee20008000a00 */
[----:B------:R-:W-:Y:S02]  /*0440*/  UISETP.EQ.U32.AND UP1, UPT, UR8, URZ, UPT ;  /* 0x000000ff0800728c */ /* 0x000fe4000bf22070 */
[----:B------:R-:W-:Y:S02]  /*0450*/  UPLOP3.LUT UP3, UPT, UPT, UPT, UPT, 0x80, 0x8 ;  /* 0x000000000008789c */ /* 0x000fe40003f6f070 */
[----:B---3--:R-:W-:-:S04]  /*0460*/  UISETP.NE.U32.AND UP0, UPT, UR4, URZ, UPT ;  /* 0x000000ff0400728c */ /* 0x008fc8000bf05070 */
[----:B------:R-:W-:-:S04]  /*0470*/  UISETP.NE.AND.EX UP0, UPT, UR5, URZ, UPT, UP0 ;  /* 0x000000ff0500728c */ /* 0x000fc8000bf05300 */
[----:B------:R-:W-:-:S04]  /*0480*/  UISETP.EQ.OR.EX UP2, UPT, UR9, URZ, !UP0, UP1 ;  /* 0x000000ff0900728c */ /* 0x000fc8000c742710 */
[----:B------:R-:W-:-:S06]  /*0490*/  UP2UR UR4, UPR, URZ, 0x4 ;  /* 0x00000004ff047883 */ /* 0x000fcc0008000000 */
[----:B------:R-:W-:Y:S01]  /*04a0*/  MOV R55, UR4 ;  /* 0x0000000400377c02 */ /* 0x000fe20008000f00 */
[----:B------:R-:W-:Y:S06]  /*04b0*/  BRA.U !UP2, `(.L_x_8) ;  /* 0x000000010a207547 */ /* 0x000fec000b800000 */
[----:B------:R-:W-:Y:S01]  /*04c0*/  UISETP.NE.U32.AND UP1, UPT, UR8, URZ, UPT ;  /* 0x000000ff0800728c */ /* 0x000fe2000bf25070 */
[----:B-----5:R-:W-:Y:S01]  /*04d0*/  FSETP.NEU.AND P0, PT, R27, RZ, PT ;  /* 0x000000ff1b00720b */ /* 0x020fe20003f0d000 */
[----:B------:R-:W-:Y:S02]  /*04e0*/  USEL UR4, URZ, 0xffffffff, UP0 ;  /* 0xffffffffff047887 */ /* 0x000fe40008000000 */
[----:B------:R-:W-:-:S10]  /*04f0*/  UISETP.NE.AND.EX UP1, UPT, UR9, URZ, UPT, UP1 ;  /* 0x000000ff0900728c */ /* 0x000fd4000bf25310 */
[----:B------:R-:W-:Y:S01]  /*0500*/  VOTEU.ANY UP0, P0 ;  /* 0x0000000000ff7886 */ /* 0x000fe20000000100 */
[----:B------:R-:W-:-:S04]  /*0510*/  @!UP1 USEL UR4, URZ, 0xffffffff, UP0 ;  /* 0xffffffffff049887 */ /* 0x000fc80008000000 */
[----:B------:R-:W-:-:S04]  /*0520*/  ULOP3.LUT UR4, UR4, 0x1, URZ, 0xc0, !UPT ;  /* 0x0000000104047892 */ /* 0x000fc8000f8ec0ff */
[----:B------:R-:W-:-:S11]  /*0530*/  UISETP.NE.U32.AND UP3, UPT, UR4, 0x1, UPT ;  /* 0x000000010400788c */ /* 0x000fd6000bf65070 */
.L_x_8:
[----:B------:R-:W3:Y:S01]  /*0540*/  SHFL.IDX PT, R3, R52, RZ, 0x1f ;  /* 0x00001fff34037589 */ /* 0x000ee200000e0000 */
[----:B------:R-:W-:Y:S01]  /*0550*/  R2UR UR4, R2 ;  /* 0x00000000020472ca */ /* 0x000fe200000e0000 */
[----:B------:R-:W-:-:S04]  /*0560*/  UISETP.NE.AND UP0, UPT, UR18, 0x2, UPT ;  /* 0x000000021200788c */ /* 0x000fc8000bf05270 */
[----:B------:R-:W-:-:S08]  /*0570*/  USEL UR46, URZ, 0x1, UP0 ;  /* 0x00000001ff2e7887 */ /* 0x000fd00008000000 */
[----:B------:R-:W-:-:S06]  /*0580*/  UISETP.EQ.AND UP1, UPT, UR4, URZ, !UP0 ;  /* 0x000000ff0400728c */ /* 0x000fcc000c722270 */
[----:B------:R-:W-:Y:S02]  /*0590*/  PLOP3.LUT P4, PT, P1, PT, UP1, 0x80, 0x8 ;  /* 0x000000000008781c */ /* 0x000fe40000f8f018 */
[----:B---3--:R-:W-:-:S13]  /*05a0*/  ISETP.NE.AND P0, PT, R3, RZ, PT ;  /* 0x000000ff0300720c */ /* 0x008fda0003f05270 */
[----:B------:R-:W-:Y:S05]  /*05b0*/  @P0 BRA `(.L_x_9) ;  /* 0x0000000000440947 */ /* 0x000fea0003800000 */
[----:B------:R-:W-:Y:S01]  /*05c0*/  UMOV UR4, 0x400 ;  /* 0x0000040000047882 */ /* 0x000fe20000000000 */
[----:B------:R-:W-:Y:S01]  /*05d0*/  UMOV UR8, 0x1 ;  /* 0x0000000100087882 */ /* 0x000fe20000000000 */
[----:B------:R-:W-:Y:S01]  /*05e0*/  UMOV UR6, 0x2 ;  /* 0x0000000200067882 */ /* 0x000fe20000000000 */
[----:B------:R-:W-:Y:S02]  /*05f0*/  ULEA UR4, UR61, UR4, 0x18 ;  /* 0x000000043d047291 */ /* 0x000fe4000f8ec0ff */
[----:B------:R-:W-:-:S04]  /*0600*/  UIADD3 UR8, UPT, UPT, -UR8, 0x100000, URZ ;  /* 0x0010000008087890 */ /* 0x000fc8000fffe1ff */
[----:B------:R-:W-:Y:S02]  /*0610*/  USHF.L.U32 UR9, UR8, 0xb, URZ ;  /* 0x0000000b08097899 */ /* 0x000fe400080006ff */
[----:B------:R-:W-:Y:S02]  /*0620*/  USHF.L.U32 UR8, UR8, 0x1, URZ ;  /* 0x0000000108087899 */ /* 0x000fe400080006ff */
[----:B------:R-:W-:-:S04]  /*0630*/  UIADD3 UR6, UPT, UPT, -UR6, 0x100000, URZ ;  /* 0x0010000006067890 */ /* 0x000fc8000fffe1ff */
[----:B------:R-:W-:Y:S02]  /*0640*/  USHF.L.U32 UR7, UR6, 0xb, URZ ;  /* 0x0000000b06077899 */ /* 0x000fe400080006ff */
[----:B------:R-:W-:Y:S01]  /*0650*/  USHF.L.U32 UR6, UR6, 0x1, URZ ;  /* 0x0000000106067899 */ /* 0x000fe200080006ff */
[----:B------:R-:W-:Y:S01]  /*0660*/  ELECT P0, URZ, PT ;  /* 0x0000000000ff782f */ /* 0x000fe20003800000 */
[----:B------:R-:W3:Y:S02]  /*0670*/  FENCE.VIEW.ASYNC.S ;  /* 0x00000000000073c6 */ /* 0x000ee40000000000 */
[----:B---3--:R3:W4:Y:S08]  /*0680*/  SYNCS.EXCH.64 URZ, [UR4], UR8 ;  /* 0x0000000804ff75b2 */ /* 0x0087300008000100 */
[----:B------:R3:W1:Y:S01]  /*0690*/  SYNCS.EXCH.64 URZ, [UR4+0x10], UR6 ;  /* 0x0000100604ff75b2 */ /* 0x0006620008000100 */
[----:B------:R3:W1:Y:S01]  /*06a0*/  SYNCS.EXCH.64 URZ, [UR4+0x8], UR8 ;  /* 0x0000080804ff75b2 */ /* 0x0006620008000100 */
[----:B------:R3:W1:Y:S01]  /*06b0*/  SYNCS.EXCH.64 URZ, [UR4+0x18], UR6 ;  /* 0x0000180604ff75b2 */ /* 0x0006620008000100 */
[----:B------:R-:W-:Y:S01]  /*06c0*/  NOP ;  /* 0x0000000000007918 */ /* 0x000fe20000000000 */
.L_x_9:
[----:B------:R-:W2:Y:S01]  /*06d0*/  SHFL.IDX PT, R3, R52, RZ, 0x1f ;  /* 0x00001fff34037589 */ /* 0x000ea200000e0000 */
[----:B------:R-:W-:Y:S01]  /*06e0*/  NOP ;  /* 0x0000000000007918 */ /* 0x000fe20000000000 */
[----:B--2---:R-:W-:-:S13]  /*06f0*/  ISETP.NE.AND P0, PT, R3, 0x1, PT ;  /* 0x000000010300780c */ /* 0x004fda0003f05270 */
[----:B------:R-:W-:Y:S05]  /*0700*/  @P0 BRA `(.L_x_10) ;  /* 0x0000000000540947 */ /* 0x000fea0003800000 */
[----:B---3--:R-:W-:Y:S01]  /*0710*/  UMOV UR4, 0x400 ;  /* 0x0000040000047882 */ /* 0x008fe20000000000 */
        /* <DEDUP_REMOVED lines=10> */
[----:B------:R-:W2:Y:S02]  /*07c0*/  FENCE.VIEW.ASYNC.S ;  /* 0x00000000000073c6 */ /* 0x000ea40000000000 */
[----:B--2---:R2:W3:Y:S08]  /*07d0*/  SYNCS.EXCH.64 URZ, [UR4+0x20], UR8 ;  /* 0x0000200804ff75b2 */ /* 0x0044f00008000100 */
[----:B------:R2:W1:Y:S01]  /*07e0*/  SYNCS.EXCH.64 URZ, [UR4+0x40], UR6 ;  /* 0x0000400604ff75b2 */ /* 0x0004620008000100 */
[----:B------:R2:W1:Y:S01]  /*07f0*/  SYNCS.EXCH.64 URZ, [UR4+0x28], UR8 ;  /* 0x0000280804ff75b2 */ /* 0x0004620008000100 */
[----:B------:R2:W1:Y:S01]  /*0800*/  SYNCS.EXCH.64 URZ, [UR4+0x48], UR6 ;  /* 0x0000480604ff75b2 */ /* 0x0004620008000100 */
[----:B------:R2:W1:Y:S01]  /*0810*/  SYNCS.EXCH.64 URZ, [UR4+0x30], UR8 ;  /* 0x0000300804ff75b2 */ /* 0x0004620008000100 */
[----:B------:R2:W1:Y:S01]  /*0820*/  SYNCS.EXCH.64 URZ, [UR4+0x50], UR6 ;  /* 0x0000500604ff75b2 */ /* 0x0004620008000100 */
[----:B------:R2:W1:Y:S01]  /*0830*/  SYNCS.EXCH.64 URZ, [UR4+0x38], UR8 ;  /* 0x0000380804ff75b2 */ /* 0x0004620008000100 */
[----:B------:R2:W1:Y:S01]  /*0840*/  SYNCS.EXCH.64 URZ, [UR4+0x58], UR6 ;  /* 0x0000580604ff75b2 */ /* 0x0004620008000100 */
[----:B------:R-:W-:Y:S01]  /*0850*/  NOP ;  /* 0x0000000000007918 */ /* 0x000fe20000000000 */
.L_x_10:
[----:B------:R-:W4:Y:S01]  /*0860*/  SHFL.IDX PT, R3, R52, RZ, 0x1f ;  /* 0x00001fff34037589 */ /* 0x000f2200000e0000 */
[----:B------:R-:W-:Y:S01]  /*0870*/  NOP ;  /* 0x0000000000007918 */ /* 0x000fe20000000000 */
[----:B----4-:R-:W-:-:S13]  /*0880*/  ISETP.NE.AND P0, PT, R3, 0x3, PT ;  /* 0x000000030300780c */ /* 0x010fda0003f05270 */
[----:B------:R-:W-:Y:S05]  /*0890*/  @P0 BRA `(.L_x_11) ;  /* 0x00000000002c0947 */ /* 0x000fea0003800000 */
[----:B--23--:R-:W-:Y:S01]  /*08a0*/  UMOV UR6, 0x400 ;  /* 0x0000040000067882 */ /* 0x00cfe20000000000 */
[----:B------:R-:W-:Y:S01]  /*08b0*/  UMOV UR4, 0x20 ;  /* 0x0000002000047882 */ /* 0x000fe20000000000 */
[----:B------:R-:W-:Y:S02]  /*08c0*/  ULEA UR6, UR61, UR6, 0x18 ;  /* 0x000000063d067291 */ /* 0x000fe4000f8ec0ff */
[----:B------:R-:W-:-:S04]  /*08d0*/  UIADD3 UR4, UPT, UPT, -UR4, 0x100000, URZ ;  /* 0x0010000004047890 */ /* 0x000fc8000fffe1ff */
[----:B------:R-:W-:Y:S02]  /*08e0*/  USHF.L.U32 UR5, UR4, 0xb, URZ ;  /* 0x0000000b04057899 */ /* 0x000fe400080006ff */
[----:B------:R-:W-:Y:S01]  /*08f0*/  USHF.L.U32 UR4, UR4, 0x1, URZ ;  /* 0x0000000104047899 */ /* 0x000fe200080006ff */
[----:B------:R-:W-:Y:S01]  /*0900*/  ELECT P0, URZ, PT ;  /* 0x0000000000ff782f */ /* 0x000fe20003800000 */
[----:B------:R-:W2:Y:S10]  /*0910*/  FENCE.VIEW.ASYNC.S ;  /* 0x00000000000073c6 */ /* 0x000eb40000000000 */
[----:B--2---:R4:W2:Y:S01]  /*0920*/  SYNCS.EXCH.64 URZ, [UR6+0x60], UR4 ;  /* 0x0000600406ff75b2 */ /* 0x0048a20008000100 */
[----:B------:R4:W3:Y:S02]  /*0930*/  SYNCS.EXCH.64 URZ, [UR6+0x68], UR4 ;  /* 0x0000680406ff75b2 */ /* 0x0008e40008000100 */
[----:B----4-:R-:W-:Y:S01]  /*0940*/  NOP ;  /* 0x0000000000007918 */ /* 0x010fe20000000000 */
.L_x_11:
[----:B------:R-:W4:Y:S01]  /*0950*/  SHFL.IDX PT, R3, R52, RZ, 0x1f ;  /* 0x00001fff34037589 */ /* 0x000f2200000e0000 */
[----:B------:R-:W-:Y:S01]  /*0960*/  NOP ;  /* 0x0000000000007918 */ /* 0x000fe20000000000 */
[----:B----4-:R-:W-:-:S13]  /*0970*/  ISETP.NE.AND P0, PT, R3, 0x4, PT ;  /* 0x000000040300780c */ /* 0x010fda0003f05270 */
[----:B------:R-:W-:Y:S05]  /*0980*/  @P0 BRA `(.L_x_12) ;  /* 0x0000000000480947 */ /* 0x000fea0003800000 */
[----:B--23--:R-:W-:Y:S01]  /*0990*/  UMOV UR4, 0x3a0 ;  /* 0x000003a000047882 */ /* 0x00cfe20000000000 */
[----:B------:R-:W-:Y:S01]  /*09a0*/  UMOV UR6, 0x400 ;  /* 0x0000040000067882 */ /* 0x000fe20000000000 */
[----:B------:R-:W-:Y:S01]  /*09b0*/  USEL UR4, UR4, 0x320, UP3 ;  /* 0x0000032004047887 */ /* 0x000fe20009800000 */
        /* <DEDUP_REMOVED lines=10> */
[----:B--2---:R4:W2:Y:S08]  /*0a60*/  SYNCS.EXCH.64 URZ, [UR6+0x70], UR8 ;  /* 0x0000700806ff75b2 */ /* 0x0048b00008000100 */
[----:B------:R4:W3:Y:S01]  /*0a70*/  SYNCS.EXCH.64 URZ, [UR6+0x80], UR4 ;  /* 0x0000800406ff75b2 */ /* 0x0008e20008000100 */
[----:B------:R4:W1:Y:S01]  /*0a80*/  SYNCS.EXCH.64 URZ, [UR6+0x78], UR8 ;  /* 0x0000780806ff75b2 */ /* 0x0008620008000100 */
[----:B------:R4:W1:Y:S02]  /*0a90*/  SYNCS.EXCH.64 URZ, [UR6+0x88], UR4 ;  /* 0x0000880406ff75b2 */ /* 0x0008640008000100 */
[----:B----4-:R-:W-:Y:S01]  /*0aa0*/  NOP ;  /* 0x0000000000007918 */ /* 0x010fe20000000000 */
.L_x_12:
[----:B------:R-:W4:Y:S01]  /*0ab0*/  SHFL.IDX PT, R3, R52, RZ, 0x1f ;  /* 0x00001fff34037589 */ /* 0x000f2200000e0000 */
[----:B------:R-:W-:Y:S01]  /*0ac0*/  NOP ;  /* 0x0000000000007918 */ /* 0x000fe20000000000 */
[----:B----4-:R-:W-:-:S13]  /*0ad0*/  ISETP.NE.AND P0, PT, R3, 0x5, PT ;  /* 0x000000050300780c */ /* 0x010fda0003f05270 */
[----:B------:R-:W-:Y:S05]  /*0ae0*/  @P0 BRA `(.L_x_13) ;  /* 0x0000000000540947 */ /* 0x000fea0003800000 */
[----:B--23--:R-:W-:Y:S01]  /*0af0*/  UMOV UR4, 0x400 ;  /* 0x0000040000047882 */ /* 0x00cfe20000000000 */
        /* <DEDUP_REMOVED lines=14> */
[----:B------:R4:W1:Y:S01]  /*0be0*/  SYNCS.EXCH.64 URZ, [UR4+0xb8], UR8 ;  /* 0x0000b80804ff75b2 */ /* 0x0008620008000100 */
[----:B------:R4:W1:Y:S01]  /*0bf0*/  SYNCS.EXCH.64 URZ, [UR4+0xa0], UR6 ;  /* 0x0000a00604ff75b2 */ /* 0x0008620008000100 */
[----:B------:R4:W1:Y:S01]  /*0c00*/  SYNCS.EXCH.64 URZ, [UR4+0xc0], UR8 ;  /* 0x0000c00804ff75b2 */ /* 0x0008620008000100 */
[----:B------:R4:W1:Y:S01]  /*0c10*/  SYNCS.EXCH.64 URZ, [UR4+0xa8], UR6 ;  /* 0x0000a80604ff75b2 */ /* 0x0008620008000100 */
[----:B------:R4:W1:Y:S02]  /*0c20*/  SYNCS.EXCH.64 URZ, [UR4+0xc8], UR8 ;  /* 0x0000c80804ff75b2 */ /* 0x0008640008000100 */
[----:B----4-:R-:W-:Y:S01]  /*0c30*/  NOP ;  /* 0x0000000000007918 */ /* 0x010fe20000000000 */
.L_x_13:
[----:B------:R-:W4:Y:S01]  /*0c40*/  SHFL.IDX PT, R3, R52, RZ, 0x1f ;  /* 0x00001fff34037589 */ /* 0x000f2200000e0000 */
[----:B------:R-:W-:Y:S01]  /*0c50*/  ISETP.NE.OR P1, PT, RZ, UR18, !P1 ;  /* 0x00000012ff007c0c */ /* 0x000fe2000cf25670 */
        /* <DEDUP_REMOVED lines=12> */
[----:B------:R4:W3:Y:S01]  /*0d20*/  SYNCS.EXCH.64 URZ, [UR4+0xe0], UR6 ;  /* 0x0000e00604ff75b2 */ /* 0x0008e20008000100 */
[----:B------:R4:W1:Y:S01]  /*0d30*/  SYNCS.EXCH.64 URZ, [UR4+0xd8], UR6 ;  /* 0x0000d80604ff75b2 */ /* 0x0008620008000100 */
[----:B------:R4:W1:Y:S02]  /*0d40*/  SYNCS.EXCH.64 URZ, [UR4+0xe8], UR6 ;  /* 0x0000e80604ff75b2 */ /* 0x0008640008000100 */
[----:B----4-:R-:W-:Y:S01]  /*0d50*/  NOP ;  /* 0x0000000000007918 */ /* 0x010fe20000000000 */
.L_x_14:
[----:B------:R-:W-:Y:S01]  /*0d60*/  VOTEU.ALL UP0, P1 ;  /* 0x0000000000ff7886 */ /* 0x000fe20000800000 */
[----:B--23--:R-:W-:Y:S01]  /*0d70*/  UMOV UR4, 0x20 ;  /* 0x0000002000047882 */ /* 0x00cfe20000000000 */
[----:B------:R-:W2:Y:S01]  /*0d80*/  LDCU UR7, c[0x0][0x36c] ;  /* 0x00006d80ff0777ac */ /* 0x000ea20008000800 */
[----:B------:R-:W-:Y:S01]  /*0d90*/  NOP ;  /* 0x0000000000007918 */ /* 0x000fe20000000000 */
[----:B-1----:R-:W-:Y:S01]  /*0da0*/  LOP3.LUT R5, R65, 0x1f, RZ, 0xc0, !PT ;  /* 0x0000001f41057812 */ /* 0x002fe200078ec0ff */
[----:B------:R-:W-:Y:S01]  /*0db0*/  @!UP0 UMOV UR6, 0x400 ;  /* 0x0000040000068882 */ /* 0x000fe20000000000 */
[----:B------:R-:W-:-:S04]  /*0dc0*/  @!UP0 UIADD3 UR4, UPT, UPT, -UR4, 0x100000, URZ ;  /* 0x0010000004048890 */ /* 0x000fc8000fffe1ff */
[----:B------:R-:W-:Y:S02]  /*0dd0*/  @!UP0 USHF.L.U32 UR5, UR4, 0xb, URZ ;  /* 0x0000000b04058899 */ /* 0x000fe400080006ff */
[----:B------:R-:W-:Y:S02]  /*0de0*/  @!UP0 USHF.L.U32 UR4, UR4, 0x1, URZ ;  /* 0x0000000104048899 */ /* 0x000fe400080006ff */
[----:B------:R-:W-:Y:S01]  /*0df0*/  @!UP0 ULEA UR6, UR61, UR6, 0x18 ;  /* 0x000000063d068291 */ /* 0x000fe2000f8ec0ff */
[----:B------:R-:W-:Y:S01]  /*0e00*/  VOTEU.ALL UP0, P1 ;  /* 0x0000000000ff7886 */ /* 0x000fe20000800000 */
[----:B------:R-:W-:Y:S02]  /*0e10*/  UISETP.NE.AND UP4, UPT, UR18, URZ, UPT ;  /* 0x000000ff1200728c */ /* 0x000fe4000bf85270 */
[----:B--2---:R-:W-:Y:S01]  /*0e20*/  UISETP.EQ.U32.AND UP5, UPT, UR7, 0x1, UPT ;  /* 0x000000010700788c */ /* 0x004fe2000bfa2070 */
[----:B------:R-:W1:Y:S07]  /*0e30*/  FENCE.VIEW.ASYNC.S ;  /* 0x00000000000073c6 */ /* 0x000e6e0000000000 */
[----:B-1----:R1:W2:Y:S01]  /*0e40*/  @!UP0 SYNCS.EXCH.64 URZ, [UR6+0xf0], UR4 ;  /* 0x0000f00406ff85b2 */ /* 0x0022a20008000100 */
[----:B------:R-:W-:Y:S05]  /*0e50*/  BRA.U !UP5, `(.L_x_15) ;  /* 0x000000010d087547 */ /* 0x000fea000b800000 */
[----:B--2---:R-:W-:Y:S01]  /*0e60*/  UCGABAR_ARV ;  /* 0x00000000000079c7 */ /* 0x004fe20008000000 */
[----:B------:R-:W-:Y:S05]  /*0e70*/  BRA `(.L_x_16) ;  /* 0x0000000000047947 */ /* 0x000fea0003800000 */
.L_x_15:
[----:B--2---:R-:W-:Y:S01]  /*0e80*/  NOP ;  /* 0x0000000000007918 */ /* 0x004fe20000000000 */
.L_x_16:
[----:B------:R-:W2:Y:S01]  /*0e90*/  S2UR UR21, SR_CTAID.X ;  /* 0x00000000001579c3 */ /* 0x000ea20000002500 */
[----:B------:R-:W-:-:S05]  /*0ea0*/  CS2R.32 R54, SR_CgaSize ;  /* 0x0000000000367805 */ /* 0x000fca0000008a00 */
[----:B------:R-:W-:-:S05]  /*0eb0*/  IMAD R54, R54, -0xa0, RZ ;  /* 0xffffff6036367824 */ /* 0x000fca00078e02ff */
[----:B-1----:R-:W-:-:S14]  /*0ec0*/  R2UR UR5, R54 ;  /* 0x00000000360572ca */ /* 0x002fdc00000e0000 */
[----:B------:R-:W1:Y:S01]  /*0ed0*/  LDCU UR5, c[0x0][UR5+0x2b0] ;  /* 0x00005600050577ac */ /* 0x000e620008000800 */
[----:B------:R-:W-:Y:S02]  /*0ee0*/  R2UR UR10, R2 ;  /* 0x00000000020a72ca */ /* 0x000fe400000e0000 */
[----:B------:R-:W-:-:S05]  /*0ef0*/  CS2R.32 R54, SR_CgaSize ;  /* 0x0000000000367805 */ /* 0x000fca0000008a00 */
[----:B------:R-:W-:-:S05]  /*0f00*/  IMAD R54, R54, -0xa0, RZ ;  /* 0xffffff6036367824 */ /* 0x000fca00078e02ff */
[----:B------:R-:W-:-:S14]  /*0f10*/  R2UR UR4, R54 ;  /* 0x00000000360472ca */ /* 0x000fdc00000e0000 */
[----:B------:R-:W3:Y:S01]  /*0f20*/  LDCU UR4, c[0x0][UR4+0x2b4] ;  /* 0x00005680040477ac */ /* 0x000ee20008000800 */
[----:B------:R-:W4:Y:S01]  /*0f30*/  S2UR UR7, SR_CTAID.Y ;  /* 0x00000000000779c3 */ /* 0x000f220000002600 */
[----:B------:R-:W-:-:S05]  /*0f40*/  CS2R.32 R54, SR_CgaSize ;  /* 0x0000000000367805 */ /* 0x000fca0000008a00 */
[----:B------:R-:W-:-:S05]  /*0f50*/  IMAD R54, R54, -0xa0, RZ ;  /* 0xffffff6036367824 */ /* 0x000fca00078e02ff */
[----:B------:R-:W-:-:S14]  /*0f60*/  R2UR UR8, R54 ;  /* 0x00000000360872ca */ /* 0x000fdc00000e0000 */
[----:B------:R-:W3:Y:S01]  /*0f70*/  LDCU UR8, c[0x0][UR8+0x2a0] ;  /* 0x00005400080877ac */ /* 0x000ee20008000800 */
[----:B------:R-:W-:-:S05]  /*0f80*/  CS2R.32 R54, SR_CgaSize ;  /* 0x0000000000367805 */ /* 0x000fca0000008a00 */
[----:B------:R-:W-:-:S05]  /*0f90*/  IMAD R54, R54, -0xa0, RZ ;  /* 0xffffff6036367824 */ /* 0x000fca00078e02ff */
[----:B------:R-:W-:-:S14]  /*0fa0*/  R2UR UR9, R54 ;  /* 0x00000000360972ca */ /* 0x000fdc00000e0000 */
[----:B------:R-:W3:Y:S01]  /*0fb0*/  LDCU UR9, c[0x0][UR9+0x2a4] ;  /* 0x00005480090977ac */ /* 0x000ee20008000800 */
[----:B------:R-:W3:Y:S01]  /*0fc0*/  S2UR UR60, SR_CTAID.Z ;  /* 0x00000000003c79c3 */ /* 0x000ee20000002700 */
[----:B------:R-:W-:Y:S01]  /*0fd0*/  UISETP.GT.U32.AND UP0, UPT, UR10, 0xffff, UPT ;  /* 0x0000ffff0a00788c */ /* 0x000fe2000bf04070 */
[----:B------:R-:W3:Y:S01]  /*0fe0*/  LDCU UR19, c[0x0][0xb24] ;  /* 0x00016480ff1377ac */ /* 0x000ee20008000800 */
[----:B------:R-:W-:Y:S01]  /*0ff0*/  USHF.L.U32 UR31, UR61, 0xa, URZ ;  /* 0x0000000a3d1f7899 */ /* 0x000fe200080006ff */
[----:B--2---:R-:W-:Y:S01]  /*1000*/  I2FP.F32.U32 R4, UR21 ;  /* 0x0000001500047c45 */ /* 0x004fe20008201000 */
[----:B------:R-:W-:Y:S01]  /*1010*/  UMOV UR28, 0x5 ;  /* 0x00000005001c7882 */ /* 0x000fe20000000000 */
[----:B------:R-:W2:Y:S03]  /*1020*/  LDCU UR39, c[0x0][0xb24] ;  /* 0x00016480ff2777ac */ /* 0x000ea60008000800 */
[----:B-1----:R-:W-:Y:S01]  /*1030*/  FMUL R4, R4, UR5 ;  /* 0x0000000504047c20 */ /* 0x002fe20008400000 */
[----:B------:R-:W-:Y:S01]  /*1040*/  USEL UR5, UR10, 0xffff, !UP0 ;  /* 0x0000ffff0a057887 */ /* 0x000fe2000c000000 */
[----:B----4-:R-:W-:Y:S01]  /*1050*/  I2FP.F32.U32 R3, UR7 ;  /* 0x0000000700037c45 */ /* 0x010fe20008201000 */
[----:B------:R-:W1:Y:S03]  /*1060*/  LDCU UR23, c[0x0][0xb30] ;  /* 0x00016600ff1777ac */ /* 0x000e660008000800 */
[----:B------:R-:W4:Y:S01]  /*1070*/  F2I.U32.TRUNC.NTZ R4, R4 ;  /* 0x0000000400047305 */ /* 0x000f22000020f000 */
[----:B---3--:R-:W-:Y:S01]  /*1080*/  FMUL R3, R3, UR4 ;  /* 0x0000000403037c20 */ /* 0x008fe20008400000 */
[----:B------:R-:W-:-:S02]  /*1090*/  ULOP3.LUT UR30, UR5, 0xffff, URZ, 0xc0, !UPT ;  /* 0x0000ffff051e7892 */ /* 0x000fc4000f8ec0ff */
[----:B------:R-:W-:Y:S01]  /*10a0*/  UISETP.GE.AND UP2, UPT, UR19, 0x1, UPT ;  /* 0x000000011300788c */ /* 0x000fe2000bf46270 */
[----:B------:R-:W-:-:S03]  /*10b0*/  UMOV UR20, UR7 ;  /* 0x0000000700147c82 */ /* 0x000fc60008000000 */
[----:B------:R-:W3:Y:S01]  /*10c0*/  F2I.U32.TRUNC.NTZ R3, R3 ;  /* 0x0000000300037305 */ /* 0x000ee2000020f000 */
[----:B------:R-:W-:Y:S01]  /*10d0*/  UMOV UR16, UR21 ;  /* 0x0000001500107c82 */ /* 0x000fe20008000000 */
[----:B----4-:R-:W-:Y:S02]  /*10e0*/  R2UR UR4, R4 ;  /* 0x00000000040472ca */ /* 0x010fe400000e0000 */
[----:B------:R-:W-:Y:S02]  /*10f0*/  PRMT R4, RZ, 0x7610, R4 ;  /* 0x00007610ff047816 */ /* 0x000fe40000000004 */
[----:B---3--:R-:W-:Y:S02]  /*1100*/  R2UR UR6, R3 ;  /* 0x00000000030672ca */ /* 0x008fe400000e0000 */
[----:B------:R-:W-:-:S07]  /*1110*/  PRMT R3, RZ, 0x7610, R3 ;  /* 0x00007610ff037816 */ /* 0x000fce0000000003 */
[----:B------:R-:W-:-:S04]  /*1120*/  UIADD3 UR5, UPT, UPT, -UR4, URZ, URZ ;  /* 0x000000ff04057290 */ /* 0x000fc8000fffe1ff */
[----:B------:R-:W-:Y:S02]  /*1130*/  UIMAD UR5, UR8, UR5, UR21 ;  /* 0x00000005080572a4 */ /* 0x000fe4000f8e0215 */
[----:B------:R-:W-:-:S04]  /*1140*/  UIADD3 UR4, UPT, UPT, -UR6, URZ, URZ ;  /* 0x000000ff06047290 */ /* 0x000fc8000fffe1ff */
[----:B------:R-:W-:Y:S01]  /*1150*/  IMAD.U32 R54, RZ, RZ, UR5 ;  /* 0x00000005ff367e24 */ /* 0x000fe2000f8e00ff */
[----:B------:R-:W-:-:S06]  /*1160*/  UIMAD UR4, UR9, UR4, UR7 ;  /* 0x00000004090472a4 */ /* 0x000fcc000f8e0207 */
[----:B------:R-:W-:Y:S01]  /*1170*/  IMAD.U32 R53, RZ, RZ, UR4 ;  /* 0x00000004ff357e24 */ /* 0x000fe2000f8e00ff */
[----:B-12---:R-:W-:Y:S06]  /*1180*/  BRA.U UP4, `(.L_x_17) ;  /* 0x0000000104447547 */ /* 0x006fec000b800000 */
[----:B------:R-:W-:Y:S02]  /*1190*/  R2UR UR4, R54 ;  /* 0x00000000360472ca */ /* 0x000fe400000e0000 */
[----:B------:R-:W-:-:S11]  /*11a0*/  R2UR UR8, R53 ;  /* 0x00000000350872ca */ /* 0x000fd600000e0000 */
[----:B------:R-:W-:Y:S02]  /*11b0*/  UISETP.GT.U32.AND UP0, UPT, UR4, 0x1, UPT ;  /* 0x000000010400788c */ /* 0x000fe4000bf04070 */
[----:B------:R-:W-:Y:S02]  /*11c0*/  ULOP3.LUT UR4, UR4, 0xfffffffe, URZ, 0xc0, !UPT ;  /* 0xfffffffe04047892 */ /* 0x000fe4000f8ec0ff */
[----:B------:R-:W-:Y:S02]  /*11d0*/  UISETP.NE.AND UP1, UPT, UR8, URZ, UP0 ;  /* 0x000000ff0800728c */ /* 0x000fe40008725270 */
[----:B------:R-:W-:Y:S02]  /*11e0*/  UISETP.NE.AND UP0, UPT, UR8, 0x1, UP0 ;  /* 0x000000010800788c */ /* 0x000fe40008705270 */
[----:B------:R-:W-:Y:S02]  /*11f0*/  USEL UR7, URZ, 0x1, UP1 ;  /* 0x00000001ff077887 */ /* 0x000fe40008800000 */
[----:B------:R-:W-:-:S02]  /*1200*/  USEL UR6, URZ, 0x4, UP0 ;  /* 0x00000004ff067887 */ /* 0x000fc40008000000 */
[----:B------:R-:W-:Y:S02]  /*1210*/  USEL UR5, URZ, 0x2, UP1 ;  /* 0x00000002ff057887 */ /* 0x000fe40008800000 */
[----:B------:R-:W-:Y:S02]  /*1220*/  ULEA UR4, UR8, UR4, 0x1 ;  /* 0x0000000408047291 */ /* 0x000fe4000f8e08ff */
[----:B------:R-:W-:Y:S02]  /*1230*/  USEL UR8, URZ, 0x8, UP0 ;  /* 0x00000008ff087887 */ /* 0x000fe40008000000 */
[----:B------:R-:W-:-:S03]  /*1240*/  UIADD3 UR5, UPT, UPT, UR5, UR6, UR7 ;  /* 0x0000000605057290 */ /* 0x000fc6000fffe007 */
[----:B------:R-:W-:Y:S01]  /*1250*/  UMOV UR6, 0x3 ;  /* 0x0000000300067882 */ /* 0x000fe20000000000 */
[----:B------:R-:W-:Y:S02]  /*1260*/  UIADD3 UR5, UPT, UPT, UR5, UR8, URZ ;  /* 0x0000000805057290 */ /* 0x000fe4000fffe0ff */
[----:B------:R-:W-:-:S04]  /*1270*/  USHF.L.U32 UR4, UR6, UR4, URZ ;  /* 0x0000000406047299 */ /* 0x000fc800080006ff */
[----:B------:R-:W-:Y:S02]  /*1280*/  IMAD.U32 R4, RZ, RZ, UR5 ;  /* 0x00000005ff047e24 */ /* 0x000fe4000f8e00ff */
[----:B------:R-:W-:Y:S02]  /*1290*/  IMAD.U32 R3, RZ, RZ, UR4 ;  /* 0x00000004ff037e24 */ /* 0x000fe4000f8e00ff */
.L_x_17:
[----:B------:R-:W-:Y:S05]  /*12a0*/  BRA.U !UP2, `(.L_x_18) ;  /* 0x000000010ad47547 */ /* 0x000fea000b800000 */
[----:B------:R-:W1:Y:S01]  /*12b0*/  LDCU.128 UR24, c[0x0][0xb10] ;  /* 0x00016200ff1877ac */ /* 0x000e620008000c00 */
[----:B------:R-:W2:Y:S01]  /*12c0*/  LDCU UR6, c[0x0][0x370] ;  /* 0x00006e00ff0677ac */ /* 0x000ea20008000800 */
[----:B------:R-:W3:Y:S01]  /*12d0*/  LDCU UR5, c[0x0][0x374] ;  /* 0x00006e80ff0577ac */ /* 0x000ee20008000800 */
[----:B------:R-:W4:Y:S01]  /*12e0*/  LDCU UR22, c[0x0][0xb0c] ;  /* 0x00016180ff1677ac */ /* 0x000f220008000800 */
[----:B------:R-:W4:Y:S01]  /*12f0*/  LDCU UR4, c[0x0][0xb20] ;  /* 0x00016400ff0477ac */ /* 0x000f220008000800 */
[----:B------:R-:W4:Y:S01]  /*1300*/  LDCU.64 UR8, c[0x0][0xb28] ;  /* 0x00016500ff0877ac */ /* 0x000f220008000a00 */
[----:B-1----:R-:W-:Y:S02]  /*1310*/  UISETP.NE.AND UP0, UPT, UR26, 0x1, UPT ;  /* 0x000000011a00788c */ /* 0x002fe4000bf05270 */
[----:B---3--:R-:W-:Y:S02]  /*1320*/  UIMAD.WIDE.U32 UR10, UR5, UR27, URZ ;  /* 0x0000001b050a72a5 */ /* 0x008fe4000f8e00ff */
[----:B--2---:R-:W-:-:S02]  /*1330*/  UIMAD.WIDE.U32 UR12, UR6, UR24, URZ ;  /* 0x00000018060c72a5 */ /* 0x004fc4000f8e00ff */
[----:B----4-:R-:W-:Y:S02]  /*1340*/  UISETP.NE.AND UP1, UPT, UR22, 0x1, UPT ;  /* 0x000000011600788c */ /* 0x010fe4000bf25270 */
[----:B------:R-:W-:Y:S01]  /*1350*/  UISETP.NE.AND UP2, UPT, UR19, 0x1, UPT ;  /* 0x000000011300788c */ /* 0x000fe2000bf45270 */
[----:B------:R-:W-:Y:S02]  /*1360*/  UMOV UR10, UR11 ;  /* 0x0000000b000a7c82 */ /* 0x000fe40008000000 */
[----:B------:R-:W-:Y:S01]  /*1370*/  UMOV UR12, UR13 ;  /* 0x0000000d000c7c82 */ /* 0x000fe20008000000 */
[----:B------:R-:W-:Y:S02]  /*1380*/  @UP0 USHF.R.U32.HI UR5, URZ, UR4, UR10 ;  /* 0x00000004ff050299 */ /* 0x000fe4000801160a */
[----:B------:R-:W-:Y:S02]  /*1390*/  UIMAD.WIDE.U32 UR16, UR20, UR27, URZ ;  /* 0x0000001b141072a5 */ /* 0x000fe4000f8e00ff */
[----:B------:R-:W-:-:S02]  /*13a0*/  UIMAD.WIDE.U32 UR10, UR5, UR8, URZ ;  /* 0x00000008050a72a5 */ /* 0x000fc4000f8e00ff */
[----:B------:R-:W-:Y:S02]  /*13b0*/  @UP1 USHF.R.U32.HI UR6, URZ, UR25, UR12 ;  /* 0x00000019ff061299 */ /* 0x000fe4000801160c */
[----:B------:R-:W-:Y:S02]  /*13c0*/  UIMAD.WIDE.U32 UR14, UR21, UR24, URZ ;  /* 0x00000018150e72a5 */ /* 0x000fe4000f8e00ff */
[----:B------:R-:W-:Y:S01]  /*13d0*/  UIMAD.WIDE.U32 UR12, UR6, UR8, URZ ;  /* 0x00000008060c72a5 */ /* 0x000fe2000f8e00ff */
[----:B------:R-:W-:Y:S01]  /*13e0*/  UMOV UR16, UR17 ;  /* 0x0000001100107c82 */ /* 0x000fe20008000000 */
[----:B------:R-:W-:Y:S01]  /*13f0*/  UMOV UR10, UR11 ;  /* 0x0000000b000a7c82 */ /* 0x000fe20008000000 */
[----:B------:R-:W-:Y:S02]  /*1400*/  USHF.R.U32.HI UR16, URZ, UR4, UR16 ;  /* 0x00000004ff107299 */ /* 0x000fe40008011610 */
[----:B------:R-:W-:Y:S02]  /*1410*/  @UP2 USHF.R.U32.HI UR5, URZ, UR9, UR10 ;  /* 0x00000009ff052299 */ /* 0x000fe4000801160a */
[----:B------:R-:W-:Y:S01]  /*1420*/  UMOV UR7, UR13 ;  /* 0x0000000d00077c82 */ /* 0x000fe20008000000 */
[----:B------:R-:W-:Y:S01]  /*1430*/  UMOV UR14, UR15 ;  /* 0x0000000f000e7c82 */ /* 0x000fe20008000000 */
[----:B------:R-:W-:-:S02]  /*1440*/  @UP2 USHF.R.U32.HI UR6, URZ, UR9, UR7 ;  /* 0x00000009ff062299 */ /* 0x000fc40008011607 */
[----:B------:R-:W-:Y:S02]  /*1450*/  USHF.R.U32.HI UR14, URZ, UR25, UR14 ;  /* 0x00000019ff0e7299 */ /* 0x000fe4000801160e */
[----:B------:R-:W-:Y:S02]  /*1460*/  USEL UR4, UR20, UR16, !UP0 ;  /* 0x0000001014047287 */ /* 0x000fe4000c000000 */
[----:B------:R-:W-:Y:S02]  /*1470*/  UIMAD UR7, UR5, UR19, URZ ;  /* 0x00000013050772a4 */ /* 0x000fe4000f8e02ff */
[----:B------:R-:W-:Y:S02]  /*1480*/  USEL UR5, UR21, UR14, !UP1 ;  /* 0x0000000e15057287 */ /* 0x000fe4000c800000 */
[----:B------:R-:W-:Y:S02]  /*1490*/  UIMAD UR12, UR6, UR19, URZ ;  /* 0x00000013060c72a4 */ /* 0x000fe4000f8e02ff */
[----:B------:R-:W-:-:S02]  /*14a0*/  UISETP.GE.AND UP0, UPT, UR4, UR7, UPT ;  /* 0x000000070400728c */ /* 0x000fc4000bf06270 */
[----:B------:R-:W-:Y:S02]  /*14b0*/  UIMAD.WIDE.U32 UR10, UR4, UR8, URZ ;  /* 0x00000008040a72a5 */ /* 0x000fe4000f8e00ff */
[----:B------:R-:W-:Y:S02]  /*14c0*/  UISETP.GE.OR UP0, UPT, UR5, UR12, UP0 ;  /* 0x0000000c0500728c */ /* 0x000fe40008706670 */
[----:B------:R-:W-:Y:S02]  /*14d0*/  UIMAD.WIDE.U32 UR12, UR5, UR8, URZ ;  /* 0x00000008050c72a5 */ /* 0x000fe4000f8e00ff */
[----:B------:R-:W-:Y:S01]  /*14e0*/  UIADD3 UR10, UPT, UPT, -UR4, URZ, URZ ;  /* 0x000000ff040a7290 */ /* 0x000fe2000fffe1ff */
[----:B------:R-:W-:Y:S01]  /*14f0*/  UMOV UR8, UR11 ;  /* 0x0000000b00087c82 */ /* 0x000fe20008000000 */
[----:B------:R-:W-:Y:S02]  /*1500*/  UIADD3 UR16, UPT, UPT, -UR5, URZ, URZ ;  /* 0x000000ff05107290 */ /* 0x000fe4000fffe1ff */
[----:B------:R-:W-:-:S03]  /*1510*/  USHF.R.U32.HI UR8, URZ, UR9, UR8 ;  /* 0x00000009ff087299 */ /* 0x000fc60008011608 */
[----:B------:R-:W-:Y:S01]  /*1520*/  @!UP0 UMOV UR7, UR13 ;  /* 0x0000000d00078c82 */ /* 0x000fe20008000000 */
[----:B------:R-:W-:Y:S02]  /*1530*/  UIMAD UR20, UR26, UR10, UR20 ;  /* 0x0000000a1a1472a4 */ /* 0x000fe4000f8e0214 */
[----:B------:R-:W-:Y:S02]  /*1540*/  USEL UR8, UR4, UR8, !UP2 ;  /* 0x0000000804087287 */ /* 0x000fe4000d000000 */
[----:B------:R-:W-:Y:S02]  /*1550*/  @!UP0 USHF.R.U32.HI UR7, URZ, UR9, UR7 ;  /* 0x00000009ff078299 */ /* 0x000fe40008011607 */
[----:B------:R-:W-:Y:S02]  /*1560*/  UIADD3 UR9, UPT, UPT, -UR8, URZ, URZ ;  /* 0x000000ff08097290 */ /* 0x000fe4000fffe1ff */
[----:B------:R-:W-:Y:S02]  /*1570*/  @!UP0 USEL UR7, UR5, UR7, !UP2 ;  /* 0x0000000705078287 */ /* 0x000fe4000d000000 */
[----:B------:R-:W-:-:S02]  /*1580*/  UIMAD UR9, UR19, UR9, UR4 ;  /* 0x00000009130972a4 */ /* 0x000fc4000f8e0204 */
[----:B------:R-:W-:Y:S02]  /*1590*/  @!UP0 UIADD3 UR8, UPT, UPT, UR8, -UR7, URZ ;  /* 0x8000000708088290 */ /* 0x000fe4000fffe0ff */
[----:B------:R-:W-:Y:S02]  /*15a0*/  @!UP0 UIMAD UR6, UR9, UR6, UR7 ;  /* 0x00000006090682a4 */ /* 0x000fe4000f8e0207 */
[----:B------:R-:W-:Y:S02]  /*15b0*/  @!UP0 UIMAD UR4, UR8, UR19, UR5 ;  /* 0x00000013080482a4 */ /* 0x000fe4000f8e0205 */
[----:B------:R-:W-:Y:S02]  /*15c0*/  UIMAD UR16, UR22, UR16, UR21 ;  /* 0x00000010161072a4 */ /* 0x000fe4000f8e0215 */
[----:B------:R-:W-:Y:S01]  /*15d0*/  UIMAD UR20, UR4, UR26, UR20 ;  /* 0x0000001a041472a4 */ /* 0x000fe2000f8e0214 */
[----:B------:R-:W-:Y:S02]  /*15e0*/  @!UP0 UMOV UR5, UR6 ;  /* 0x0000000600058c82 */ /* 0x000fe40008000000 */
[----:B------:R-:W-:-:S12]  /*15f0*/  UIMAD UR16, UR5, UR22, UR16 ;  /* 0x00000016051072a4 */ /* 0x000fd8000f8e0210 */
.L_x_18:
[----:B------:R-:W-:Y:S02]  /*1600*/  UISETP.NE.AND UP0, UPT, UR23, 0x1, UPT ;  /* 0x000000011700788c */ /* 0x000fe4000bf05270 */
[----:B------:R-:W-:Y:S02]  /*1610*/  UISETP.NE.AND UP1, UPT, UR18, 0x2, UPT ;  /* 0x000000021200788c */ /* 0x000fe4000bf25270 */
[----:B------:R-:W-:Y:S02]  /*1620*/  ULOP3.LUT UR31, UR31, 0x800, URZ, 0xc0, !UPT ;  /* 0x000008001f1f7892 */ /* 0x000fe4000f8ec0ff */
[----:B------:R-:W-:-:S03]  /*1630*/  USHF.L.U32 UR30, UR28, UR30, URZ ;  /* 0x0000001e1c1e7299 */ /* 0x000fc600080006ff */
[----:B------:R-:W-:Y:S09]  /*1640*/  BRA.U UP0, `(.L_x_19) ;  /* 0x0000000100447547 */ /* 0x000ff2000b800000 */
[----:B------:R-:W1:Y:S01]  /*1650*/  LDCU.128 UR8, c[0x0][0xb10] ;  /* 0x00016200ff0877ac */ /* 0x000e620008000c00 */
[----:B------:R-:W2:Y:S01]  /*1660*/  LDCU UR12, c[0x0][0xb0c] ;  /* 0x00016180ff0c77ac */ /* 0x000ea20008000800 */
[----:B------:R-:W3:Y:S01]  /*1670*/  LDCU UR13, c[0x0][0xb20] ;  /* 0x00016400ff0d77ac */ /* 0x000ee20008000800 */
[----:B-1----:R-:W-:Y:S02]  /*1680*/  UIMAD.WIDE.U32 UR6, UR16, UR8, URZ ;  /* 0x00000008100672a5 */ /* 0x002fe4000f8e00ff */
[----:B------:R-:W-:Y:S02]  /*1690*/  UIMAD.WIDE.U32 UR4, UR20, UR11, URZ ;  /* 0x0000000b140472a5 */ /* 0x000fe4000f8e00ff */
[----:B--2---:R-:W-:Y:S02]  /*16a0*/  UISETP.NE.AND UP2, UPT, UR12, 0x1, UPT ;  /* 0x000000010c00788c */ /* 0x004fe4000bf45270 */
[----:B------:R-:W-:Y:S01]  /*16b0*/  UISETP.NE.AND UP0, UPT, UR10, 0x1, UPT ;  /* 0x000000010a00788c */ /* 0x000fe2000bf05270 */
[----:B------:R-:W-:-:S02]  /*16c0*/  UMOV UR6, UR7 ;  /* 0x0000000700067c82 */ /* 0x000fc40008000000 */
[----:B------:R-:W-:Y:S01]  /*16d0*/  UMOV UR4, UR5 ;  /* 0x0000000500047c82 */ /* 0x000fe20008000000 */
[----:B------:R-:W-:Y:S02]  /*16e0*/  USHF.R.U32.HI UR6, URZ, UR9, UR6 ;  /* 0x00000009ff067299 */ /* 0x000fe40008011606 */
[----:B---3--:R-:W-:Y:S02]  /*16f0*/  USHF.R.U32.HI UR4, URZ, UR13, UR4 ;  /* 0x0000000dff047299 */ /* 0x008fe40008011604 */
[----:B------:R-:W-:Y:S02]  /*1700*/  USEL UR5, UR16, UR6, !UP2 ;  /* 0x0000000610057287 */ /* 0x000fe4000d000000 */
[----:B------:R-:W-:-:S04]  /*1710*/  USEL UR4, UR20, UR4, !UP0 ;  /* 0x0000000414047287 */ /* 0x000fc8000c000000 */
[----:B------:R-:W-:Y:S02]  /*1720*/  UIADD3 UR6, UPT, UPT, -UR4, UR5, URZ ;  /* 0x0000000504067290 */ /* 0x000fe4000fffe1ff */
[----:B------:R-:W-:Y:S02]  /*1730*/  UIADD3 UR4, UPT, UPT, UR4, -UR5, URZ ;  /* 0x8000000504047290 */ /* 0x000fe4000fffe0ff */
[----:B------:R-:W-:Y:S02]  /*1740*/  UIMAD UR20, UR6, UR10, UR20 ;  /* 0x0000000a061472a4 */ /* 0x000fe4000f8e0214 */
[----:B------:R-:W-:-:S12]  /*1750*/  UIMAD UR16, UR4, UR12, UR16 ;  /* 0x0000000c041072a4 */ /* 0x000fd8000f8e0210 */
.L_x_19:
[----:B------:R-:W-:Y:S05]  /*1760*/  BRA.U !UP5, `(.L_x_20) ;  /* 0x000000010d0c7547 */ /* 0x000fea000b800000 */
[----:B------:R-:W-:Y:S01]  /*1770*/  UCGABAR_WAIT ;  /* 0x0000000000007dc7 */ /* 0x000fe20008000000 */
[----:B------:R-:W-:Y:S01]  /*1780*/  CCTL.IVALL ;  /* 0x00000000ff00798f */ /* 0x000fe20002000000 */
[----:B------:R-:W-:Y:S05]  /*1790*/  BRA `(.L_x_21) ;  /* 0x0000000000047947 */ /* 0x000fea0003800000 */
.L_x_20:
[----:B------:R-:W-:Y:S06]  /*17a0*/  BAR.SYNC.DEFER_BLOCKING 0x0 ;  /* 0x0000000000007b1d */ /* 0x000fec0000010000 */
.L_x_21:
[----:B------:R-:W-:Y:S05]  /*17b0*/  BRA.U UP1, `(.L_x_22) ;  /* 0x0000001501d87547 */ /* 0x000fea000b800000 */
[----:B------:R-:W1:Y:S01]  /*17c0*/  LDCU UR6, c[0x0][0x38c] ;  /* 0x00007180ff0677ac */ /* 0x000e620008000800 */
[----:B------:R-:W-:Y:S01]  /*17d0*/  PLOP3.LUT P2, PT, PT, PT, UP3, 0x80, 0x8 ;  /* 0x000000000008781c */ /* 0x000fe20003f4f038 */
[----:B------:R-:W-:Y:S01]  /*17e0*/  IMAD.MOV.U32 R12, RZ, RZ, 0x1 ;  /* 0x00000001ff0c7424 */ /* 0x000fe200078e00ff */
[----:B------:R-:W-:Y:S01]  /*17f0*/  ISETP.NE.AND P3, PT, R5, RZ, P4 ;  /* 0x000000ff0500720c */ /* 0x000fe20002765270 */
[----:B------:R-:W-:Y:S01]  /*1800*/  USHF.L.U32 UR7, UR21, 0x7, URZ ;  /* 0x0000000715077899 */ /* 0x000fe200080006ff */
[----:B------:R-:W-:Y:S01]  /*1810*/  PLOP3.LUT P2, PT, P2, PT, PT, 0x8, 0x80 ;  /* 0x000000000080781c */ /* 0x000fe2000174e170 */
[----:B------:R-:W-:Y:S01]  /*1820*/  USHF.L.U32 UR69, UR21, 0x6, URZ ;  /* 0x0000000615457899 */ /* 0x000fe200080006ff */
[----:B------:R-:W-:Y:S01]  /*1830*/  CS2R R10, SRZ ;  /* 0x00000000000a7805 */ /* 0x000fe2000001ff00 */
[----:B------:R-:W-:Y:S01]  /*1840*/  UISETP.NE.AND UP1, UPT, UR18, URZ, UPT ;  /* 0x000000ff1200728c */ /* 0x000fe2000bf25270 */
[----:B------:R-:W-:Y:S01]  /*1850*/  IMAD.MOV.U32 R9, RZ, RZ, RZ ;  /* 0x000000ffff097224 */ /* 0x000fe200078e00ff */
[----:B------:R-:W2:Y:S01]  /*1860*/  LDCU UR63, c[0x0][0x370] ;  /* 0x00006e00ff3f77ac */ /* 0x000ea20008000800 */
[----:B------:R-:W-:Y:S01]  /*1870*/  IMAD.MOV.U32 R8, RZ, RZ, 0x1 ;  /* 0x00000001ff087424 */ /* 0x000fe200078e00ff */
[----:B------:R-:W3:Y:S01]  /*1880*/  LDCU.64 UR54, c[0x0][0x348] ;  /* 0x00006900ff3677ac */ /* 0x000ee20008000a00 */
[----:B-1----:R-:W-:-:S02]  /*1890*/  UIADD3 UR5, UPT, UPT, UR6, 0x7f, URZ ;  /* 0x0000007f06057890 */ /* 0x002fc4000fffe0ff */
[----:B------:R-:W-:Y:S02]  /*18a0*/  UIADD3 UR70, UPT, UPT, UR6, 0xfe, URZ ;  /* 0x000000fe06467890 */ /* 0x000fe4000fffe0ff */
[----:B------:R-:W-:Y:S01]  /*18b0*/  USHF.R.S32.HI UR4, URZ, 0x1f, UR5 ;  /* 0x0000001fff047899 */ /* 0x000fe20008011405 */
[----:B------:R-:W1:Y:S03]  /*18c0*/  LDCU UR62, c[0x0][0x374] ;  /* 0x00006e80ff3e77ac */ /* 0x000e660008000800 */
[----:B------:R-:W-:Y:S02]  /*18d0*/  ULEA.HI UR4, UR4, UR5, URZ, 0x7 ;  /* 0x0000000504047291 */ /* 0x000fe4000f8f38ff */
[----:B------:R-:W-:Y:S02]  /*18e0*/  UIADD3 UR5, UPT, UPT, UR6, -0x1, URZ ;  /* 0xffffffff06057890 */ /* 0x000fe4000fffe0ff */
[----:B------:R-:W-:-:S02]  /*18f0*/  USHF.R.S32.HI UR65, URZ, 0x7, UR4 ;  /* 0x00000007ff417899 */ /* 0x000fc40008011404 */
[----:B------:R-:W-:Y:S02]  /*1900*/  UISETP.GE.U32.AND UP2, UPT, UR5, -0xff, UPT ;  /* 0xffffff010500788c */ /* 0x000fe4000bf46070 */
[----:B------:R-:W-:Y:S02]  /*1910*/  UISETP.LT.U32.AND UP0, UPT, UR65, 0x2, UPT ;  /* 0x000000024100788c */ /* 0x000fe4000bf01070 */
[----:B------:R-:W-:Y:S02]  /*1920*/  ULOP3.LUT UR5, UR7, 0x80, URZ, 0xc0, !UPT ;  /* 0x0000008007057892 */ /* 0x000fe4000f8ec0ff */
[----:B------:R-:W-:Y:S02]  /*1930*/  USEL UR64, UR65, 0x2, UP0 ;  /* 0x0000000241407887 */ /* 0x000fe40008000000 */
[----:B------:R-:W-:Y:S02]  /*1940*/  ULOP3.LUT UR69, UR69, 0x40, URZ, 0xc0, !UPT ;  /* 0x0000004045457892 */ /* 0x000fe4000f8ec0ff */
[----:B------:R-:W-:-:S02]  /*1950*/  UIADD3 UR4, UPT, UPT, UR64, -0x1, URZ ;  /* 0xffffffff40047890 */ /* 0x000fc4000fffe0ff */
[----:B------:R-:W-:Y:S02]  /*1960*/  @UP2 UIADD3 UR4, UPT, UPT, UR64, URZ, URZ ;  /* 0x000000ff40042290 */ /* 0x000fe4000fffe0ff */
[----:B------:R-:W-:Y:S02]  /*1970*/  USEL UR37, UR46, 0x2, UP1 ;  /* 0x000000022e257887 */ /* 0x000fe40008800000 */
[----:B------:R-:W-:Y:S02]  /*1980*/  ULEA.HI UR67, UR31, UR5, URZ, 0x1b ;  /* 0x000000051f437291 */ /* 0x000fe4000f8fd8ff */
[----:B------:R-:W-:Y:S02]  /*1990*/  UIADD3 UR68, UPT, UPT, UR65, -UR64, URZ ;  /* 0x8000004041447290 */ /* 0x000fe4000fffe0ff */
[----:B------:R-:W-:Y:S02]  /*19a0*/  UIADD3 UR38, UPT, UPT, UR4, 0x1, URZ ;  /* 0x0000000104267890 */ /* 0x000fe4000fffe0ff */
[----:B------:R-:W-:Y:S01]  /*19b0*/  UIADD3 UR66, UPT, UPT, -UR4, URZ, URZ ;  /* 0x000000ff04427290 */ /* 0x000fe2000fffe1ff */
[----:B-123--:R-:W-:-:S11]  /*19c0*/  UMOV UR23, URZ ;  /* 0x000000ff00177c82 */ /* 0x00efd60008000000 */
.L_x_46:
[----:B------:R-:W-:Y:S01]  /*19d0*/  UISETP.NE.AND UP0, UPT, UR61, URZ, UPT ;  /* 0x000000ff3d00728c */ /* 0x000fe2000bf05270 */
[----:B------:R-:W1:Y:S08]  /*19e0*/  S2UR UR61, SR_CgaCtaId ;  /* 0x00000000003d79c3 */ /* 0x000e700000008800 */
[----:B---3--:R-:W-:Y:S05]  /*19f0*/  BRA.U UP0, `(.L_x_23) ;  /* 0x0000000100347547 */ /* 0x008fea000b800000 */
[----:B------:R-:W2:Y:S01]  /*1a00*/  S2R R0, SR_CgaCtaId ;  /* 0x0000000000007919 */ /* 0x000ea20000008800 */
[----:B------:R-:W-:-:S04]  /*1a10*/  MOV R2, 0x400 ;  /* 0x0000040000027802 */ /* 0x000fc80000000f00 */
[----:B--2---:R-:W-:Y:S02]  /*1a20*/  LEA R0, R0, R2, 0x18 ;  /* 0x0000000200007211 */ /* 0x004fe400078ec0ff */
[----:B------:R-:W-:-:S03]  /*1a30*/  SHF.L.U32 R2, R8, 0x1f, RZ ;  /* 0x0000001f08027819 */ /* 0x000fc600000006ff */
[----:B------:R-:W-:-:S04]  /*1a40*/  IMAD R0, R9, 0x8, R0 ;  /* 0x0000000809007824 */ /* 0x000fc800078e0200 */
[----:B------:R-:W2:Y:S02]  /*1a50*/  SYNCS.PHASECHK.TRANS64.TRYWAIT P0, [R0+URZ+0xe0], R2 ;  /* 0x0000e002000075a7 */ /* 0x000ea400080011ff */
[----:B--2---:R-:W-:Y:S05]  /*1a60*/  @!P0 BRA `(.L_x_24) ;  /* 0x0000009800808947 */ /* 0x004fea0003800000 */
.L_x_187:
[----:B------:R-:W-:Y:S01]  /*1a70*/  VIADD R9, R9, 0x1 ;  /* 0x0000000109097836 */ /* 0x000fe20000000000 */
[----:B------:R2:W-:Y:S04]  /*1a80*/  SYNCS.ARRIVE.TRANS64.A1T0 RZ, [R0+URZ+0xd0], RZ ;  /* 0x0000d0ff00ff79a7 */ /* 0x0005e800081000ff */
[----:B------:R-:W-:-:S04]  /*1a90*/  ISETP.NE.AND P0, PT, R9, 0x2, PT ;  /* 0x000000020900780c */ /* 0x000fc80003f05270 */
[----:B------:R-:W-:Y:S02]  /*1aa0*/  SEL R9, R9, RZ, P0 ;  /* 0x000000ff09097207 */ /* 0x000fe40000000000 */
[----:B--2---:R-:W-:-:S04]  /*1ab0*/  SEL R0, RZ, 0x1, P0 ;  /* 0x00000001ff007807 */ /* 0x004fc80000000000 */
[----:B------:R-:W-:-:S07]  /*1ac0*/  LOP3.LUT R8, R8, R0, RZ, 0x3c, !PT ;  /* 0x0000000008087212 */ /* 0x000fce00078e3cff */
.L_x_23:
[----:B------:R-:W-:Y:S01]  /*1ad0*/  UMOV UR22, 0x400 ;  /* 0x0000040000167882 */ /* 0x000fe20000000000 */
[----:B------:R-:W-:Y:S01]  /*1ae0*/  SHF.L.U32 R0, R12, 0x1f, RZ ;  /* 0x0000001f0c007819 */ /* 0x000fe200000006ff */
[----:B-1----:R-:W-:Y:S02]  /*1af0*/  ULEA UR22, UR61, UR22, 0x18 ;  /* 0x000000163d167291 */ /* 0x002fe4000f8ec0ff */
[----:B------:R-:W-:Y:S02]  /*1b00*/  UISETP.GE.U32.AND UP0, UPT, UR70, 0xff, UPT ;  /* 0x000000ff4600788c */ /* 0x000fe4000bf06070 */
[----:B------:R-:W-:Y:S02]  /*1b10*/  ULEA UR4, UR23, UR22, 0x3 ;  /* 0x0000001617047291 */ /* 0x000fe4000f8e18ff */
[----:B------:R-:W-:Y:S01]  /*1b20*/  ULEA UR27, UR20, UR69, 0x7 ;  /* 0x00000045141b7291 */ /* 0x000fe2000f8e38ff */
[----:B------:R-:W-:-:S06]  /*1b30*/  UMOV UR21, URZ ;  /* 0x000000ff00157c82 */ /* 0x000fcc0008000000 */
[----:B------:R1:W2:Y:S01]  /*1b40*/  SYNCS.PHASECHK.TRANS64.TRYWAIT P1, [UR4+0x10], R0 ;  /* 0x00001000ff0075a7 */ /* 0x0002a20008021104 */
[----:B------:R-:W-:-:S04]  /*1b50*/  ULEA.HI UR4, UR16, UR16, URZ, 0x1 ;  /* 0x0000001010047291 */ /* 0x000fc8000f8f08ff */
[----:B------:R-:W-:-:S04]  /*1b60*/  USHF.L.U32 UR4, UR4, 0x7, URZ ;  /* 0x0000000704047899 */ /* 0x000fc800080006ff */
[----:B------:R-:W-:-:S04]  /*1b70*/  ULOP3.LUT UR59, UR4, 0xffffff00, URZ, 0xc0, !UPT ;  /* 0xffffff00043b7892 */ /* 0x000fc8000f8ec0ff */
[----:B------:R-:W-:Y:S01]  /*1b80*/  UIADD3 UR59, UPT, UPT, UR67, UR59, URZ ;  /* 0x0000003b433b7290 */ /* 0x000fe2000fffe0ff */
[----:B------:R-:W-:Y:S11]  /*1b90*/  BRA.U !UP0, `(.L_x_25) ;  /* 0x0000000508607547 */ /* 0x000ff6000b800000 */
[----:B------:R-:W-:Y:S01]  /*1ba0*/  UMOV UR29, UR66 ;  /* 0x00000042001d7c82 */ /* 0x000fe20008000000 */
[----:B------:R-:W-:Y:S01]  /*1bb0*/  UMOV UR6, UR23 ;  /* 0x0000001700067c82 */ /* 0x000fe20008000000 */
[----:B------:R-:W-:-:S05]  /*1bc0*/  UMOV UR42, 0x40 ;  /* 0x00000040002a7882 */ /* 0x000fca0000000000 */
.L_x_33:
[----:B------:R-:W-:Y:S01]  /*1bd0*/  ULEA UR7, UR6, UR22, 0x3 ;  /* 0x0000001606077291 */ /* 0x000fe2000f8e18ff */
[----:B--2---:R-:W-:Y:S01]  /*1be0*/  @P4 MOV R2, 0x30000 ;  /* 0x0003000000024802 */ /* 0x004fe20000000f00 */
[----:B--23--:R-:W-:Y:S10]  /*1bf0*/  @P1 BRA `(.L_x_26) ;  /* 0x00000000000c1947 */ /* 0x00cff40003800000 */
[----:B------:R-:W-:-:S04]  /*1c00*/  SHF.L.U32 R3, R12, 0x1f, RZ ;  /* 0x0000001f0c037819 */ /* 0x000fc800000006ff */
[----:B------:R-:W2:Y:S02]  /*1c10*/  SYNCS.PHASECHK.TRANS64.TRYWAIT P0, [UR7+0x10], R3 ;  /* 0x00001003ff0075a7 */ /* 0x000ea40008001107 */
[----:B--2---:R-:W-:Y:S05]  /*1c20*/  @!P0 BRA `(.L_x_27) ;  /* 0x0000009800248947 */ /* 0x004fea0003800000 */
.L_x_26:
[----:B------:R2:W-:Y:S01]  /*1c30*/  @P4 SYNCS.ARRIVE.TRANS64 RZ, [UR7], R2 ;  /* 0x00000002ffff49a7 */ /* 0x0005e20008000007 */
[----:B------:R-:W-:Y:S02]  /*1c40*/  ULOP3.LUT UR4, UR37, 0x2, URZ, 0xfc, !UPT ;  /* 0x0000000225047892 */ /* 0x000fe4000f8efcff */
[----:B------:R-:W-:Y:S02]  /*1c50*/  UIADD3 UR29, UPT, UPT, UR29, 0x1, URZ ;  /* 0x000000011d1d7890 */ /* 0x000fe4000fffe0ff */
[----:B------:R-:W-:Y:S02]  /*1c60*/  UISETP.NE.AND UP0, UPT, UR4, 0x2, UPT ;  /* 0x000000020400788c */ /* 0x000fe4000bf05270 */
[----:B------:R-:W-:-:S07]  /*1c70*/  UISETP.NE.AND UP2, UPT, UR29, 0x1, UPT ;  /* 0x000000011d00788c */ /* 0x000fce000bf45270 */
[----:B------:R-:W-:Y:S05]  /*1c80*/  BRA.U UP0, `(.L_x_28) ;  /* 0x0000000100047547 */ /* 0x000fea000b800000 */
[----:B------:R-:W-:Y:S05]  /*1c90*/  BPT.TRAP 0x1 ;  /* 0x000000040000795c */ /* 0x000fea0000300000 */
.L_x_28:
[----:B------:R-:W-:Y:S04]  /*1ca0*/  BSSY.RECONVERGENT B0, `(.L_x_29) ;  /* 0x0000003000007945 */ /* 0x000fe80003800200 */
[----:B------:R-:W-:Y:S05]  /*1cb0*/  @!P3 BRA `(.L_x_30) ;  /* 0x000000000004b947 */ /* 0x000fea0003800000 */
[----:B------:R-:W-:Y:S05]  /*1cc0*/  BPT.TRAP 0x1 ;  /* 0x000000040000795c */ /* 0x000fea0000300000 */
.L_x_30:
[----:B------:R-:W-:Y:S05]  /*1cd0*/  BSYNC.RECONVERGENT B0 ;  /* 0x0000000000007941 */ /* 0x000fea0003800200 */
.L_x_29:
[----:B------:R-:W-:Y:S01]  /*1ce0*/  UIADD3 UR4, UPT, UPT, UR6, 0x1, URZ ;  /* 0x0000000106047890 */ /* 0x000fe2000fffe0ff */
[----:B------:R-:W-:Y:S01]  /*1cf0*/  BSSY.RECONVERGENT B0, `(.L_x_31) ;  /* 0x000003e000007945 */ /* 0x000fe20003800200 */
[----:B------:R-:W-:Y:S02]  /*1d00*/  ELECT P0, URZ, PT ;  /* 0x0000000000ff782f */ /* 0x000fe40003800000 */
[----:B------:R-:W-:-:S04]  /*1d10*/  UISETP.NE.AND UP0, UPT, UR4, 0x2, UPT ;  /* 0x000000020400788c */ /* 0x000fc8000bf05270 */
[----:B------:R-:W-:Y:S02]  /*1d20*/  USEL UR5, URZ, 0x1, UP0 ;  /* 0x00000001ff057887 */ /* 0x000fe40008000000 */
[----:B------:R-:W-:-:S04]  /*1d30*/  USEL UR23, UR4, URZ, UP0 ;  /* 0x000000ff04177287 */ /* 0x000fc80008000000 */
[----:B------:R-:W-:Y:S01]  /*1d40*/  ULEA UR4, UR23, UR22, 0x3 ;  /* 0x0000001617047291 */ /* 0x000fe2000f8e18ff */
[----:B------:R-:W-:-:S04]  /*1d50*/  LOP3.LUT R12, R12, UR5, RZ, 0x3c, !PT ;  /* 0x000000050c0c7c12 */ /* 0x000fc8000f8e3cff */
[----:B-1----:R-:W-:-:S04]  /*1d60*/  SHF.L.U32 R0, R12, 0x1f, RZ ;  /* 0x0000001f0c007819 */ /* 0x002fc800000006ff */
[----:B------:R1:W3:Y:S01]  /*1d70*/  SYNCS.PHASECHK.TRANS64.TRYWAIT P1, [UR4+0x10], R0 ;  /* 0x00001000ff0075a7 */ /* 0x0002e20008021104 */
[----:B------:R-:W-:Y:S05]  /*1d80*/  @!P0 BRA `(.L_x_32) ;  /* 0x0000000000d08947 */ /* 0x000fea0003800000 */
[----:B------:R-:W-:Y:S02]  /*1d90*/  ULEA UR32, UR6, UR31, 0xe ;  /* 0x0000001f06207291 */ /* 0x000fe4000f8e70ff */
[----:B------:R-:W-:Y:S02]  /*1da0*/  UIADD3 UR4, UP1, UPT, UR54, 0x80, URZ ;  /* 0x0000008036047890 */ /* 0x000fe4000ff3e0ff */
[----:B------:R-:W-:Y:S02]  /*1db0*/  ULEA UR32, UR32, UR22, 0x2 ;  /* 0x0000001620207291 */ /* 0x000fe4000f8e10ff */
[----:B------:R-:W-:Y:S02]  /*1dc0*/  ULEA UR13, UR6, UR22, 0xf ;  /* 0x00000016060d7291 */ /* 0x000fe4000f8e78ff */
[----:B------:R-:W-:Y:S02]  /*1dd0*/  UIADD3 UR14, UP0, UPT, UR54, 0x180, URZ ;  /* 0x00000180360e7890 */ /* 0x000fe4000ff1e0ff */
[----:B------:R-:W-:-:S02]  /*1de0*/  UIADD3 UR58, UPT, UPT, UR42, -0x40, URZ ;  /* 0xffffffc02a3a7890 */ /* 0x000fc4000fffe0ff */
[----:B------:R-:W-:Y:S02]  /*1df0*/  ULOP3.LUT UR57, UR7, 0xfefffff8, URZ, 0xc0, !UPT ;  /* 0xfefffff807397892 */ /* 0x000fe4000f8ec0ff */
[----:B------:R-:W-:Y:S02]  /*1e00*/  UIADD3.X UR5, UPT, UPT, URZ, UR55, URZ, UP1, !UPT ;  /* 0x00000037ff057290 */ /* 0x000fe40008ffe4ff */
[----:B------:R-:W-:Y:S02]  /*1e10*/  UIADD3 UR56, UPT, UPT, UR32, 0x8400, URZ ;  /* 0x0000840020387890 */ /* 0x000fe4000fffe0ff */
[----:B------:R-:W-:Y:S02]  /*1e20*/  UPRMT UR17, URZ, 0x5410, UR30 ;  /* 0x00005410ff117896 */ /* 0x000fe4000800001e */
[----:B------:R-:W-:Y:S02]  /*1e30*/  UIADD3 UR50, UPT, UPT, UR42, -0x20, URZ ;  /* 0xffffffe02a327890 */ /* 0x000fe4000fffe0ff */
[----:B------:R-:W-:-:S02]  /*1e40*/  UIADD3 UR48, UPT, UPT, UR32, 0xc400, URZ ;  /* 0x0000c40020307890 */ /* 0x000fc4000fffe0ff */
[----:B------:R-:W-:Y:S02]  /*1e50*/  UIADD3 UR40, UPT, UPT, UR32, 0x10400, URZ ;  /* 0x0001040020287890 */ /* 0x000fe4000fffe0ff */
[----:B------:R-:W-:Y:S02]  /*1e60*/  UIADD3 UR34, UPT, UPT, UR42, 0x20, URZ ;  /* 0x000000202a227890 */ /* 0x000fe4000fffe0ff */
[----:B------:R-:W-:Y:S02]  /*1e70*/  UIADD3 UR32, UPT, UPT, UR32, 0x14400, URZ ;  /* 0x0001440020207890 */ /* 0x000fe4000fffe0ff */
[----:B------:R-:W-:Y:S02]  /*1e80*/  UIADD3.X UR15, UPT, UPT, URZ, UR55, URZ, UP0, !UPT ;  /* 0x00000037ff0f7290 */ /* 0x000fe400087fe4ff */
[----:B------:R-:W-:Y:S02]  /*1e90*/  UIADD3 UR24, UPT, UPT, UR13, 0x28400, URZ ;  /* 0x000284000d187890 */ /* 0x000fe4000fffe0ff */
[----:B------:R-:W-:Y:S01]  /*1ea0*/  UIADD3 UR8, UPT, UPT, UR13, 0x2a400, URZ ;  /* 0x0002a4000d087890 */ /* 0x000fe2000fffe0ff */
[----:B------:R-:W-:Y:S01]  /*1eb0*/  UMOV UR46, 0x0 ;  /* 0x00000000002e7882 */ /* 0x000fe20000000000 */
[----:B------:R-:W-:Y:S01]  /*1ec0*/  UMOV UR47, 0x10000000 ;  /* 0x10000000002f7882 */ /* 0x000fe20000000000 */
[----:B------:R-:W-:Y:S01]  /*1ed0*/  UMOV UR51, UR59 ;  /* 0x0000003b00337c82 */ /* 0x000fe20008000000 */
[----:B------:R-:W-:Y:S01]  /*1ee0*/  UMOV UR52, UR60 ;  /* 0x0000003c00347c82 */ /* 0x000fe20008000000 */
[----:B------:R-:W-:Y:S01]  /*1ef0*/  UMOV UR49, UR57 ;  /* 0x0000003900317c82 */ /* 0x000fe20008000000 */
[----:B------:R-:W-:Y:S01]  /*1f00*/  UMOV UR43, UR59 ;  /* 0x0000003b002b7c82 */ /* 0x000fe20008000000 */
[----:B------:R-:W-:Y:S01]  /*1f10*/  UMOV UR44, UR60 ;  /* 0x0000003c002c7c82 */ /* 0x000fe20008000000 */
[----:B------:R-:W-:Y:S01]  /*1f20*/  UMOV UR41, UR57 ;  /* 0x0000003900297c82 */ /* 0x000fe20008000000 */
[----:B------:R-:W-:Y:S01]  /*1f30*/  UTMALDG.3D.MULTICAST.2CTA [UR56], [UR4], UR17, desc[UR46] ;  /* 0x00002e38040073b4 */ /* 0x000fe20008211811 */
[----:B------:R-:W-:Y:S01]  /*1f40*/  UMOV UR35, UR59 ;  /* 0x0000003b00237c82 */ /* 0x000fe20008000000 */
        /* <DEDUP_REMOVED lines=10> */
[----:B------:R-:W-:Y:S01]  /*1ff0*/  UIADD3 UR16, UPT, UPT, UR13, 0x2c400, URZ ;  /* 0x0002c4000d107890 */ /* 0x000fe2000fffe0ff */
[----:B------:R-:W-:Y:S01]  /*2000*/  UMOV UR18, UR42 ;  /* 0x0000002a00127c82 */ /* 0x000fe20008000000 */
[----:B------:R-:W-:Y:S01]  /*2010*/  UMOV UR19, UR27 ;  /* 0x0000001b00137c82 */ /* 0x000fe20008000000 */
[----:B------:R-:W-:Y:S01]  /*2020*/  UTMALDG.3D.MULTICAST.2CTA [UR40], [UR4], UR17, desc[UR46] ;  /* 0x00002e28040073b4 */ /* 0x000fe20008211811 */
[----:B------:R-:W-:Y:S01]  /*2030*/  UMOV UR20, UR60 ;  /* 0x0000003c00147c82 */ /* 0x000fe20008000000 */
[----:B------:R4:W-:Y:S01]  /*2040*/  UTMALDG.3D.MULTICAST.2CTA [UR32], [UR4], UR17, desc[UR46] ;  /* 0x00002e20040073b4 */ /* 0x0009e20008211811 */
[----:B------:R-:W-:Y:S01]  /*2050*/  UTMALDG.3D.2CTA [UR24], [UR14], desc[UR46] ;  /* 0x00002e180e0075b4 */ /* 0x000fe20008211000 */
[----:B------:R2:W-:Y:S01]  /*2060*/  UTMALDG.3D.2CTA [UR8], [UR14], desc[UR46] ;  /* 0x00002e080e0075b4 */ /* 0x0005e20008211000 */
[----:B----4-:R-:W-:-:S02]  /*2070*/  UMOV UR17, UR57 ;  /* 0x0000003900117c82 */ /* 0x010fc40008000000 */
[----:B------:R4:W-:Y:S01]  /*2080*/  UTMALDG.3D.2CTA [UR16], [UR14], desc[UR46] ;  /* 0x00002e100e0075b4 */ /* 0x0009e20008211000 */
[----:B--2---:R-:W-:Y:S01]  /*2090*/  UIADD3 UR8, UPT, UPT, UR13, 0x2e400, URZ ;  /* 0x0002e4000d087890 */ /* 0x004fe2000fffe0ff */
[----:B------:R-:W-:-:S08]  /*20a0*/  UMOV UR10, UR34 ;  /* 0x00000022000a7c82 */ /* 0x000fd00008000000 */
[----:B------:R4:W-:Y:S02]  /*20b0*/  UTMALDG.3D.2CTA [UR8], [UR14], desc[UR46] ;  /* 0x00002e080e0075b4 */ /* 0x0009e40008211000 */
[----:B----4-:R-:W-:Y:S01]  /*20c0*/  NOP ;  /* 0x0000000000007918 */ /* 0x010fe20000000000 */
.L_x_32:
[----:B------:R-:W-:Y:S05]  /*20d0*/  BSYNC.RECONVERGENT B0 ;  /* 0x0000000000007941 */ /* 0x000fea0003800200 */
.L_x_31:
[----:B------:R-:W-:Y:S01]  /*20e0*/  UIADD3 UR42, UPT, UPT, UR42, 0x80, URZ ;  /* 0x000000802a2a7890 */ /* 0x000fe2000fffe0ff */
[----:B------:R-:W-:Y:S01]  /*20f0*/  UMOV UR6, UR23 ;  /* 0x0000001700067c82 */ /* 0x000fe20008000000 */
[----:B------:R-:W-:Y:S01]  /*2100*/  UMOV UR21, UR38 ;  /* 0x0000002600157c82 */ /* 0x000fe20008000000 */
[----:B------:R-:W-:Y:S09]  /*2110*/  BRA.U UP2, `(.L_x_33) ;  /* 0xfffffff902ac7547 */ /* 0x000ff2000b83ffff */
.L_x_25:
[----:B------:R-:W-:Y:S01]  /*2120*/  ULEA UR4, UR23, UR22, 0x3 ;  /* 0x0000001617047291 */ /* 0x000fe2000f8e18ff */
[----:B-1----:R-:W-:Y:S01]  /*2130*/  SHF.L.U32 R0, R12, 0x1f, RZ ;  /* 0x0000001f0c007819 */ /* 0x002fe200000006ff */
[----:B------:R-:W-:Y:S01]  /*2140*/  @!P2 SYNCS.ARRIVE.TRANS64.A1T0 RZ, [UR22+0x68], RZ ;  /* 0x000068ffffffa9a7 */ /* 0x000fe20008100016 */
[----:B------:R-:W-:-:S06]  /*2150*/  UISETP.GT.AND UP0, UPT, UR65, UR64, UPT ;  /* 0x000000404100728c */ /* 0x000fcc000bf04270 */
[----:B--23--:R1:W2:Y:S03]  /*2160*/  SYNCS.PHASECHK.TRANS64.TRYWAIT P1, [UR4+0x10], R0 ;  /* 0x00001000ff0075a7 */ /* 0x00c2a60008021104 */
[----:B------:R-:W-:Y:S05]  /*2170*/  BRA.U !UP0, `(.L_x_34) ;  /* 0x0000000508587547 */ /* 0x000fea000b800000 */
[----:B------:R-:W-:Y:S01]  /*2180*/  UIADD3 UR29, UPT, UPT, UR68, UR21, URZ ;  /* 0x00000015441d7290 */ /* 0x000fe2000fffe0ff */
[----:B------:R-:W-:-:S11]  /*2190*/  UMOV UR6, UR23 ;  /* 0x0000001700067c82 */ /* 0x000fd60008000000 */
.L_x_42:
[----:B------:R-:W-:Y:S01]  /*21a0*/  ULEA UR7, UR6, UR22, 0x3 ;  /* 0x0000001606077291 */ /* 0x000fe2000f8e18ff */
[----:B--2---:R-:W-:Y:S01]  /*21b0*/  @P4 MOV R2, 0x30000 ;  /* 0x0003000000024802 */ /* 0x004fe20000000f00 */
[----:B--23--:R-:W-:Y:S10]  /*21c0*/  @P1 BRA `(.L_x_35) ;  /* 0x00000000000c1947 */ /* 0x00cff40003800000 */
[----:B------:R-:W-:-:S04]  /*21d0*/  SHF.L.U32 R3, R12, 0x1f, RZ ;  /* 0x0000001f0c037819 */ /* 0x000fc800000006ff */
[----:B------:R-:W2:Y:S02]  /*21e0*/  SYNCS.PHASECHK.TRANS64.TRYWAIT P0, [UR7+0x10], R3 ;  /* 0x00001003ff0075a7 */ /* 0x000ea40008001107 */
[----:B--2---:R-:W-:Y:S05]  /*21f0*/  @!P0 BRA `(.L_x_36) ;  /* 0x0000009000c88947 */ /* 0x004fea0003800000 */
.L_x_35:
[----:B------:R2:W-:Y:S01]  /*2200*/  @P4 SYNCS.ARRIVE.TRANS64 RZ, [UR7], R2 ;  /* 0x00000002ffff49a7 */ /* 0x0005e20008000007 */
[----:B------:R-:W-:-:S04]  /*2210*/  ULOP3.LUT UR4, UR37, 0x2, URZ, 0xfc, !UPT ;  /* 0x0000000225047892 */ /* 0x000fc8000f8efcff */
[----:B------:R-:W-:-:S09]  /*2220*/  UISETP.NE.AND UP0, UPT, UR4, 0x2, UPT ;  /* 0x000000020400788c */ /* 0x000fd2000bf05270 */
[----:B------:R-:W-:Y:S05]  /*2230*/  BRA.U UP0, `(.L_x_37) ;  /* 0x0000000100047547 */ /* 0x000fea000b800000 */
[----:B------:R-:W-:Y:S05]  /*2240*/  BPT.TRAP 0x1 ;  /* 0x000000040000795c */ /* 0x000fea0000300000 */
.L_x_37:
[----:B------:R-:W-:Y:S04]  /*2250*/  BSSY.RECONVERGENT B0, `(.L_x_38) ;  /* 0x0000003000007945 */ /* 0x000fe80003800200 */
[----:B------:R-:W-:Y:S05]  /*2260*/  @!P3 BRA `(.L_x_39) ;  /* 0x000000000004b947 */ /* 0x000fea0003800000 */
[----:B------:R-:W-:Y:S05]  /*2270*/  BPT.TRAP 0x1 ;  /* 0x000000040000795c */ /* 0x000fea0000300000 */
.L_x_39:
[----:B------:R-:W-:Y:S05]  /*2280*/  BSYNC.RECONVERGENT B0 ;  /* 0x0000000000007941 */ /* 0x000fea0003800200 */
.L_x_38:
        /* <DEDUP_REMOVED lines=14> */
[----:B------:R-:W-:Y:S02]  /*2370*/  USHF.L.U32 UR58, UR21, 0x7, URZ ;  /* 0x00000007153a7899 */ /* 0x000fe400080006ff */
[----:B------:R-:W-:Y:S02]  /*2380*/  ULEA UR13, UR6, UR22, 0xf ;  /* 0x00000016060d7291 */ /* 0x000fe4000f8e78ff */
[----:B------:R-:W-:-:S02]  /*2390*/  UIADD3 UR14, UP0, UPT, UR54, 0x180, URZ ;  /* 0x00000180360e7890 */ /* 0x000fc4000ff1e0ff */
[----:B------:R-:W-:Y:S02]  /*23a0*/  ULOP3.LUT UR57, UR7, 0xfefffff8, URZ, 0xc0, !UPT ;  /* 0xfefffff807397892 */ /* 0x000fe4000f8ec0ff */
[----:B------:R-:W-:Y:S02]  /*23b0*/  UIADD3.X UR5, UPT, UPT, URZ, UR55, URZ, UP1, !UPT ;  /* 0x00000037ff057290 */ /* 0x000fe40008ffe4ff */
[----:B------:R-:W-:Y:S02]  /*23c0*/  UIADD3 UR56, UPT, UPT, UR32, 0x8400, URZ ;  /* 0x0000840020387890 */ /* 0x000fe4000fffe0ff */
[----:B------:R-:W-:Y:S02]  /*23d0*/  UPRMT UR16, URZ, 0x5410, UR30 ;  /* 0x00005410ff107896 */ /* 0x000fe4000800001e */
[----:B------:R-:W-:Y:S02]  /*23e0*/  UIADD3 UR50, UPT, UPT, UR58, 0x20, URZ ;  /* 0x000000203a327890 */ /* 0x000fe4000fffe0ff */
[----:B------:R-:W-:-:S02]  /*23f0*/  UIADD3 UR48, UPT, UPT, UR32, 0xc400, URZ ;  /* 0x0000c40020307890 */ /* 0x000fc4000fffe0ff */
[----:B------:R-:W-:Y:S02]  /*2400*/  UIADD3 UR42, UPT, UPT, UR58, 0x40, URZ ;  /* 0x000000403a2a7890 */ /* 0x000fe4000fffe0ff */
[----:B------:R-:W-:Y:S02]  /*2410*/  UIADD3 UR40, UPT, UPT, UR32, 0x10400, URZ ;  /* 0x0001040020287890 */ /* 0x000fe4000fffe0ff */
[----:B------:R-:W-:Y:S02]  /*2420*/  UIADD3 UR34, UPT, UPT, UR58, 0x60, URZ ;  /* 0x000000603a227890 */ /* 0x000fe4000fffe0ff */
[----:B------:R-:W-:Y:S02]  /*2430*/  UIADD3 UR32, UPT, UPT, UR32, 0x14400, URZ ;  /* 0x0001440020207890 */ /* 0x000fe4000fffe0ff */
[----:B------:R-:W-:Y:S02]  /*2440*/  UIADD3.X UR15, UPT, UPT, URZ, UR55, URZ, UP0, !UPT ;  /* 0x00000037ff0f7290 */ /* 0x000fe400087fe4ff */
[----:B------:R-:W-:-:S02]  /*2450*/  UIADD3 UR24, UPT, UPT, UR13, 0x28400, URZ ;  /* 0x000284000d187890 */ /* 0x000fc4000fffe0ff */
        /* <DEDUP_REMOVED lines=26> */
[----:B------:R4:W-:Y:S01]  /*2600*/  UTMALDG.3D.MULTICAST.2CTA [UR32], [UR4], UR16, desc[UR46] ;  /* 0x00002e20040073b4 */ /* 0x0009e20008211810 */
[----:B------:R-:W-:Y:S01]  /*2610*/  UTMALDG.3D.2CTA [UR24], [UR14], desc[UR46] ;  /* 0x00002e180e0075b4 */ /* 0x000fe20008211000 */
[----:B------:R2:W-:Y:S01]  /*2620*/  UTMALDG.3D.2CTA [UR8], [UR14], desc[UR46] ;  /* 0x00002e080e0075b4 */ /* 0x0005e20008211000 */
[----:B----4-:R-:W-:-:S09]  /*2630*/  UIADD3 UR16, UPT, UPT, UR13, 0x2c400, URZ ;  /* 0x0002c4000d107890 */ /* 0x010fd2000fffe0ff */
[----:B------:R4:W-:Y:S01]  /*2640*/  UTMALDG.3D.2CTA [UR16], [UR14], desc[UR46] ;  /* 0x00002e100e0075b4 */ /* 0x0009e20008211000 */
[----:B--2---:R-:W-:Y:S01]  /*2650*/  UIADD3 UR8, UPT, UPT, UR13, 0x2e400, URZ ;  /* 0x0002e4000d087890 */ /* 0x004fe2000fffe0ff */
[----:B------:R-:W-:-:S08]  /*2660*/  UMOV UR10, UR34 ;  /* 0x00000022000a7c82 */ /* 0x000fd00008000000 */
[----:B------:R4:W-:Y:S02]  /*2670*/  UTMALDG.3D.2CTA [UR8], [UR14], desc[UR46] ;  /* 0x00002e080e0075b4 */ /* 0x0009e40008211000 */
[----:B----4-:R-:W-:Y:S01]  /*2680*/  NOP ;  /* 0x0000000000007918 */ /* 0x010fe20000000000 */
.L_x_41:
[----:B------:R-:W-:Y:S05]  /*2690*/  BSYNC.RECONVERGENT B0 ;  /* 0x0000000000007941 */ /* 0x000fea0003800200 */
.L_x_40:
[----:B------:R-:W-:Y:S01]  /*26a0*/  UIADD3 UR21, UPT, UPT, UR21, 0x1, URZ ;  /* 0x0000000115157890 */ /* 0x000fe2000fffe0ff */
[----:B------:R-:W-:-:S03]  /*26b0*/  UMOV UR6, UR23 ;  /* 0x0000001700067c82 */ /* 0x000fc60008000000 */
[----:B------:R-:W-:-:S09]  /*26c0*/  UISETP.NE.AND UP0, UPT, UR21, UR29, UPT ;  /* 0x0000001d1500728c */ /* 0x000fd2000bf05270 */
[----:B------:R-:W-:Y:S05]  /*26d0*/  BRA.U UP0, `(.L_x_42) ;  /* 0xfffffff900b07547 */ /* 0x000fea000b83ffff */
.L_x_34:
[C---:B------:R-:W-:Y:S01]  /*26e0*/  LEA R3, R11.reuse, UR22, 0x3 ;  /* 0x000000160b037c11 */ /* 0x040fe2000f8e18ff */
[----:B------:R-:W-:Y:S01]  /*26f0*/  NOP ;  /* 0x0000000000007918 */ /* 0x000fe20000000000 */
[----:B-1----:R-:W-:Y:S02]  /*2700*/  SHF.L.U32 R0, R10, 0x1f, RZ ;  /* 0x0000001f0a007819 */ /* 0x002fe400000006ff */
[----:B------:R-:W-:Y:S02]  /*2710*/  LEA R4, R11, UR22, 0x4 ;  /* 0x000000160b047c11 */ /* 0x000fe4000f8e20ff */
[----:B------:R-:W1:Y:S02]  /*2720*/  SYNCS.PHASECHK.TRANS64.TRYWAIT P0, [R3+URZ+0x70], R0 ;  /* 0x00007000030075a7 */ /* 0x000e6400080011ff */
[----:B-1----:R-:W-:Y:S05]  /*2730*/  @!P0 BRA `(.L_x_43) ;  /* 0x0000008c00908947 */ /* 0x002fea0003800000 */
.L_x_190:
[----:B------:R-:W4:Y:S01]  /*2740*/  LDS.128 R4, [R4+0x100] ;  /* 0x0001000004047984 */ /* 0x000f220000000c00 */
[----:B------:R-:W-:Y:S01]  /*2750*/  UISETP.GE.AND UP0, UPT, UR39, 0x1, UPT ;  /* 0x000000012700788c */ /* 0x000fe2000bf06270 */
[----:B------:R-:W-:Y:S01]  /*2760*/  @!PT LDS RZ, [RZ] ;  /* 0x00000000fffff984 */ /* 0x000fe20000000800 */
[----:B------:R-:W-:Y:S01]  /*2770*/  @!PT LDS RZ, [RZ] ;  /* 0x00000000fffff984 */ /* 0x000fe20000000800 */
[----:B------:R-:W-:Y:S01]  /*2780*/  @!PT LDS RZ, [RZ] ;  /* 0x00000000fffff984 */ /* 0x000fe20000000800 */
[----:B------:R-:W-:Y:S01]  /*2790*/  @!PT LDS RZ, [RZ] ;  /* 0x00000000fffff984 */ /* 0x000fe20000000800 */
[----:B------:R1:W-:Y:S06]  /*27a0*/  MEMBAR.ALL.CTA ;  /* 0x0000000000007992 */ /* 0x0003ec0000008000 */
[----:B-1----:R-:W1:Y:S01]  /*27b0*/  FENCE.VIEW.ASYNC.S ;  /* 0x00000000000073c6 */ /* 0x002e620000000000 */
[----:B----4-:R-:W-:-:S13]  /*27c0*/  LOP3.LUT P0, RZ, R6, 0x1, RZ, 0xc0, !PT ;  /* 0x0000000106ff7812 */ /* 0x010fda000780c0ff */
[----:B-1----:R-:W-:Y:S01]  /*27d0*/  VOTEU.ANY UP1, P0 ;  /* 0x0000000000ff7886 */ /* 0x002fe20000020100 */
[----:B------:R-:W-:-:S13]  /*27e0*/  PLOP3.LUT P0, PT, PT, PT, UP1, 0x80, 0x8 ;  /* 0x000000000008781c */ /* 0x000fda0003f0f018 */
[----:B------:R-:W-:Y:S02]  /*27f0*/  @P0 LOP3.LUT R0, R5, 0xffff, RZ, 0xc0, !PT ;  /* 0x0000ffff05000812 */ /* 0x000fe400078ec0ff */
[----:B--2---:R-:W-:Y:S02]  /*2800*/  @P0 MOV R2, R4 ;  /* 0x0000000400020202 */ /* 0x004fe40000000f00 */
[----:B------:R-:W-:Y:S01]  /*2810*/  @P0 R2UR UR5, R0 ;  /* 0x00000000000502ca */ /* 0x000fe200000e0000 */
[----:B------:R-:W-:Y:S01]  /*2820*/  VIADD R0, R3, 0x80 ;  /* 0x0000008003007836 */ /* 0x000fe20000000000 */
[----:B------:R-:W-:Y:S02]  /*2830*/  @P0 SHF.R.U32.HI R4, RZ, 0x10, R5 ;  /* 0x00000010ff040819 */ /* 0x000fe40000011605 */
[----:B------:R-:W-:Y:S02]  /*2840*/  @P0 R2UR UR6, R2 ;  /* 0x00000000020602ca */ /* 0x000fe400000e0000 */
[----:B------:R-:W-:-:S02]  /*2850*/  PRMT R0, RZ, 0x654, R0 ;  /* 0x00000654ff007816 */ /* 0x000fc40000000000 */
[----:B------:R-:W-:Y:S02]  /*2860*/  @P0 R2UR UR4, R4 ;  /* 0x00000000040402ca */ /* 0x000fe400000e0000 */
[----:B------:R1:W-:Y:S03]  /*2870*/  SYNCS.ARRIVE.TRANS64.RED.A1T0 RZ, [R0+URZ], RZ ;  /* 0x000000ff00ff79a7 */ /* 0x0003e600081004ff */
[----:B------:R-:W-:-:S04]  /*2880*/  @UP1 UMOV UR45, UR5 ;  /* 0x00000005002d1c82 */ /* 0x000fc80008000000 */
[----:B------:R-:W-:-:S04]  /*2890*/  @UP1 UMOV UR53, UR6 ;  /* 0x0000000600351c82 */ /* 0x000fc80008000000 */
[----:B------:R-:W-:Y:S01]  /*28a0*/  @UP1 UMOV UR60, UR4 ;  /* 0x00000004003c1c82 */ /* 0x000fe20008000000 */
[----:B------:R-:W-:Y:S05]  /*28b0*/  BRA.U !UP0, `(.L_x_44) ;  /* 0x0000000108d47547 */ /* 0x000fea000b800000 */
[----:B------:R-:W2:Y:S01]  /*28c0*/  LDCU.128 UR12, c[0x0][0xb10] ;  /* 0x00016200ff0c77ac */ /* 0x000ea20008000c00 */
[----:B------:R-:W4:Y:S01]  /*28d0*/  LDCU UR21, c[0x0][0xb20] ;  /* 0x00016400ff1577ac */ /* 0x000f220008000800 */
[----:B------:R-:W3:Y:S01]  /*28e0*/  LDCU UR20, c[0x0][0xb0c] ;  /* 0x00016180ff1477ac */ /* 0x000ee20008000800 */
[----:B------:R-:W1:Y:S01]  /*28f0*/  LDCU.64 UR8, c[0x0][0xb28] ;  /* 0x00016500ff0877ac */ /* 0x000e620008000a00 */
[----:B------:R-:W-:Y:S02]  /*2900*/  UISETP.NE.AND UP3, UPT, UR39, 0x1, UPT ;  /* 0x000000012700788c */ /* 0x000fe4000bf65270 */
[----:B--2---:R-:W-:Y:S02]  /*2910*/  UIMAD.WIDE.U32 UR6, UR62, UR15, URZ ;  /* 0x0000000f3e0672a5 */ /* 0x004fe4000f8e00ff */
[----:B------:R-:W-:Y:S02]  /*2920*/  UIMAD.WIDE.U32 UR4, UR63, UR12, URZ ;  /* 0x0000000c3f0472a5 */ /* 0x000fe4000f8e00ff */
[----:B------:R-:W-:-:S02]  /*2930*/  UISETP.NE.AND UP0, UPT, UR14, 0x1, UPT ;  /* 0x000000010e00788c */ /* 0x000fc4000bf05270 */
[----:B------:R-:W-:Y:S01]  /*2940*/  UIMAD.WIDE.U32 UR18, UR45, UR15, URZ ;  /* 0x0000000f2d1272a5 */ /* 0x000fe2000f8e00ff */
[----:B------:R-:W-:Y:S02]  /*2950*/  UMOV UR6, UR7 ;  /* 0x0000000700067c82 */ /* 0x000fe40008000000 */
[----:B------:R-:W-:Y:S01]  /*2960*/  UMOV UR4, UR5 ;  /* 0x0000000500047c82 */ /* 0x000fe20008000000 */
[----:B----4-:R-:W-:Y:S02]  /*2970*/  USHF.R.U32.HI UR6, URZ, UR21, UR6 ;  /* 0x00000015ff067299 */ /* 0x010fe40008011606 */
[----:B---3--:R-:W-:Y:S02]  /*2980*/  UISETP.NE.AND UP2, UPT, UR20, 0x1, UPT ;  /* 0x000000011400788c */ /* 0x008fe4000bf45270 */
[----:B------:R-:W-:Y:S02]  /*2990*/  USHF.R.U32.HI UR4, URZ, UR13, UR4 ;  /* 0x0000000dff047299 */ /* 0x000fe40008011604 */
[----:B------:R-:W-:-:S02]  /*29a0*/  USEL UR5, UR62, UR6, !UP0 ;  /* 0x000000063e057287 */ /* 0x000fc4000c000000 */
[----:B------:R-:W-:Y:S02]  /*29b0*/  USEL UR6, UR63, UR4, !UP2 ;  /* 0x000000043f067287 */ /* 0x000fe4000d000000 */
[----:B-1----:R-:W-:Y:S01]  /*29c0*/  UIMAD.WIDE.U32 UR10, UR5, UR8, URZ ;  /* 0x00000008050a72a5 */ /* 0x002fe2000f8e00ff */
[----:B------:R-:W-:Y:S01]  /*29d0*/  UMOV UR4, UR19 ;  /* 0x0000001300047c82 */ /* 0x000fe20008000000 */
[----:B------:R-:W-:Y:S02]  /*29e0*/  UIMAD.WIDE.U32 UR16, UR53, UR12, URZ ;  /* 0x0000000c351072a5 */ /* 0x000fe4000f8e00ff */
[----:B------:R-:W-:-:S03]  /*29f0*/  UIMAD.WIDE.U32 UR18, UR6, UR8, URZ ;  /* 0x00000008061272a5 */ /* 0x000fc6000f8e00ff */
[----:B------:R-:W-:Y:S01]  /*2a00*/  UMOV UR10, UR11 ;  /* 0x0000000b000a7c82 */ /* 0x000fe20008000000 */
[----:B------:R-:W-:Y:S02]  /*2a10*/  USHF.R.U32.HI UR4, URZ, UR21, UR4 ;  /* 0x00000015ff047299 */ /* 0x000fe40008011604 */
[----:B------:R-:W-:Y:S01]  /*2a20*/  @UP3 USHF.R.U32.HI UR5, URZ, UR9, UR10 ;  /* 0x00000009ff053299 */ /* 0x000fe2000801160a */
[----:B------:R-:W-:Y:S01]  /*2a30*/  UMOV UR16, UR17 ;  /* 0x0000001100107c82 */ /* 0x000fe20008000000 */
[----:B------:R-:W-:Y:S01]  /*2a40*/  UMOV UR18, UR19 ;  /* 0x0000001300127c82 */ /* 0x000fe20008000000 */
[----:B------:R-:W-:Y:S02]  /*2a50*/  USHF.R.U32.HI UR13, URZ, UR13, UR16 ;  /* 0x0000000dff0d7299 */ /* 0x000fe40008011610 */
[----:B------:R-:W-:Y:S02]  /*2a60*/  USEL UR4, UR45, UR4, !UP0 ;  /* 0x000000042d047287 */ /* 0x000fe4000c000000 */
[----:B------:R-:W-:-:S02]  /*2a70*/  @UP3 USHF.R.U32.HI UR6, URZ, UR9, UR18 ;  /* 0x00000009ff063299 */ /* 0x000fc40008011612 */
[----:B------:R-:W-:Y:S02]  /*2a80*/  UIMAD UR7, UR39, UR5, URZ ;  /* 0x00000005270772a4 */ /* 0x000fe4000f8e02ff */
[----:B------:R-:W-:Y:S02]  /*2a90*/  USEL UR5, UR53, UR13, !UP2 ;  /* 0x0000000d35057287 */ /* 0x000fe4000d000000 */
[----:B------:R-:W-:Y:S02]  /*2aa0*/  UIMAD UR10, UR39, UR6, URZ ;  /* 0x00000006270a72a4 */ /* 0x000fe4000f8e02ff */
[----:B------:R-:W-:Y:S02]  /*2ab0*/  UISETP.GE.AND UP0, UPT, UR4, UR7, UPT ;  /* 0x000000070400728c */ /* 0x000fe4000bf06270 */
[----:B------:R-:W-:Y:S02]  /*2ac0*/  UIMAD.WIDE.U32 UR12, UR4, UR8, URZ ;  /* 0x00000008040c72a5 */ /* 0x000fe4000f8e00ff */
[----:B------:R-:W-:-:S02]  /*2ad0*/  UISETP.GE.OR UP0, UPT, UR5, UR10, UP0 ;  /* 0x0000000a0500728c */ /* 0x000fc40008706670 */
        /* <DEDUP_REMOVED lines=19> */
.L_x_44:
[----:B------:R-:W2:Y:S02]  /*2c10*/  LDCU UR4, c[0x0][0xb30] ;  /* 0x00016600ff0477ac */ /* 0x000ea40008000800 */
[----:B--2---:R-:W-:-:S09]  /*2c20*/  UISETP.NE.AND UP0, UPT, UR4, 0x1, UPT ;  /* 0x000000010400788c */ /* 0x004fd2000bf05270 */
[----:B------:R-:W-:Y:S05]  /*2c30*/  BRA.U UP0, `(.L_x_45) ;  /* 0x0000000100447547 */ /* 0x000fea000b800000 */
[----:B------:R-:W2:Y:S01]  /*2c40*/  LDCU.128 UR8, c[0x0][0xb10] ;  /* 0x00016200ff0877ac */ /* 0x000ea20008000c00 */
[----:B------:R-:W4:Y:S01]  /*2c50*/  LDCU UR12, c[0x0][0xb0c] ;  /* 0x00016180ff0c77ac */ /* 0x000f220008000800 */
[----:B------:R-:W1:Y:S01]  /*2c60*/  LDCU UR13, c[0x0][0xb20] ;  /* 0x00016400ff0d77ac */ /* 0x000e620008000800 */
[----:B--2---:R-:W-:Y:S02]  /*2c70*/  UIMAD.WIDE.U32 UR6, UR53, UR8, URZ ;  /* 0x00000008350672a5 */ /* 0x004fe4000f8e00ff */
[----:B------:R-:W-:Y:S02]  /*2c80*/  UIMAD.WIDE.U32 UR4, UR45, UR11, URZ ;  /* 0x0000000b2d0472a5 */ /* 0x000fe4000f8e00ff */
[----:B----4-:R-:W-:Y:S02]  /*2c90*/  UISETP.NE.AND UP2, UPT, UR12, 0x1, UPT ;  /* 0x000000010c00788c */ /* 0x010fe4000bf45270 */
[----:B------:R-:W-:Y:S01]  /*2ca0*/  UISETP.NE.AND UP0, UPT, UR10, 0x1, UPT ;  /* 0x000000010a00788c */ /* 0x000fe2000bf05270 */
[----:B------:R-:W-:-:S02]  /*2cb0*/  UMOV UR6, UR7 ;  /* 0x0000000700067c82 */ /* 0x000fc40008000000 */
[----:B------:R-:W-:Y:S01]  /*2cc0*/  UMOV UR4, UR5 ;  /* 0x0000000500047c82 */ /* 0x000fe20008000000 */
[----:B------:R-:W-:Y:S02]  /*2cd0*/  USHF.R.U32.HI UR6, URZ, UR9, UR6 ;  /* 0x00000009ff067299 */ /* 0x000fe40008011606 */
[----:B-1----:R-:W-:Y:S02]  /*2ce0*/  USHF.R.U32.HI UR4, URZ, UR13, UR4 ;  /* 0x0000000dff047299 */ /* 0x002fe40008011604 */
[----:B------:R-:W-:Y:S02]  /*2cf0*/  USEL UR5, UR53, UR6, !UP2 ;  /* 0x0000000635057287 */ /* 0x000fe4000d000000 */
[----:B------:R-:W-:-:S04]  /*2d00*/  USEL UR4, UR45, UR4, !UP0 ;  /* 0x000000042d047287 */ /* 0x000fc8000c000000 */
[----:B------:R-:W-:Y:S02]  /*2d10*/  UIADD3 UR6, UPT, UPT, UR5, -UR4, URZ ;  /* 0x8000000405067290 */ /* 0x000fe4000fffe0ff */
[----:B------:R-:W-:Y:S02]  /*2d20*/  UIADD3 UR4, UPT, UPT, -UR5, UR4, URZ ;  /* 0x0000000405047290 */ /* 0x000fe4000fffe1ff */
[----:B------:R-:W-:Y:S02]  /*2d30*/  UIMAD UR45, UR6, UR10, UR45 ;  /* 0x0000000a062d72a4 */ /* 0x000fe4000f8e022d */
[----:B------:R-:W-:-:S12]  /*2d40*/  UIMAD UR53, UR4, UR12, UR53 ;  /* 0x0000000c043572a4 */ /* 0x000fd8000f8e0235 */
.L_x_45:
[----:B------:R-:W-:Y:S01]  /*2d50*/  VIADD R11, R11, 0x1 ;  /* 0x000000010b0b7836 */ /* 0x000fe20000000000 */
[----:B------:R-:W-:Y:S02]  /*2d60*/  R2UR UR5, R54 ;  /* 0x00000000360572ca */ /* 0x000fe400000e0000 */
[----:B------:R-:W-:Y:S02]  /*2d70*/  R2UR UR4, R53 ;  /* 0x00000000350472ca */ /* 0x000fe400000e0000 */
[C---:B------:R-:W-:Y:S02]  /*2d80*/  ISETP.NE.AND P0, PT, R11.reuse, 0x2, PT ;  /* 0x000000020b00780c */ /* 0x040fe40003f05270 */
[----:B------:R-:W-:Y:S02]  /*2d90*/  PLOP3.LUT P2, PT, PT, PT, PT, 0x80, 0x8 ;  /* 0x000000000008781c */ /* 0x000fe40003f4f070 */
[----:B-1----:R-:W-:Y:S02]  /*2da0*/  SEL R0, RZ, 0x1, P0 ;  /* 0x00000001ff007807 */ /* 0x002fe40000000000 */
[----:B------:R-:W-:-:S02]  /*2db0*/  SEL R11, R11, RZ, P0 ;  /* 0x000000ff0b0b7207 */ /* 0x000fc40000000000 */
[----:B------:R-:W-:Y:S01]  /*2dc0*/  LOP3.LUT R10, R10, R0, RZ, 0x3c, !PT ;  /* 0x000000000a0a7212 */ /* 0x000fe200078e3cff */
[----:B------:R-:W-:Y:S02]  /*2dd0*/  UIADD3 UR16, UPT, UPT, UR53, UR5, URZ ;  /* 0x0000000535107290 */ /* 0x000fe4000fffe0ff */
[----:B------:R-:W-:Y:S01]  /*2de0*/  UIADD3 UR20, UPT, UPT, UR45, UR4, URZ ;  /* 0x000000042d147290 */ /* 0x000fe2000fffe0ff */
[----:B------:R-:W-:Y:S11]  /*2df0*/  BRA.U UP1, `(.L_x_46) ;  /* 0xffffffe901f47547 */ /* 0x000ff6000b83ffff */
[----:B------:R-:W-:Y:S01]  /*2e00*/  UIADD3 UR22, UPT, UPT, UR22, 0x10, URZ ;  /* 0x0000001016167890 */ /* 0x000fe2000fffe0ff */
[----:B------:R-:W-:-:S03]  /*2e10*/  SHF.L.U32 R2, R12, 0x1f, RZ ;  /* 0x0000001f0c027819 */ /* 0x000fc600000006ff */
[----:B------:R-:W-:-:S09]  /*2e20*/  ULEA UR4, UR23, UR22, 0x3 ;  /* 0x0000001617047291 */ /* 0x000fd2000f8e18ff */
[----:B------:R-:W1:Y:S02]  /*2e30*/  SYNCS.PHASECHK.TRANS64.TRYWAIT P0, [UR4], R2 ;  /* 0x00000002ff0075a7 */ /* 0x000e640008001104 */
[----:B-1----:R-:W-:Y:S05]  /*2e40*/  @!P0 BRA `(.L_x_47) ;  /* 0x0000008400e08947 */ /* 0x002fea0003800000 */
.L_x_192:
[----:B------:R-:W-:-:S04]  /*2e50*/  UIADD3 UR4, UPT, UPT, UR23, 0x1, URZ ;  /* 0x0000000117047890 */ /* 0x000fc8000fffe0ff */
[----:B------:R-:W-:-:S04]  /*2e60*/  UISETP.NE.AND UP0, UPT, UR4, 0x2, UPT ;  /* 0x000000020400788c */ /* 0x000fc8000bf05270 */
[----:B------:R-:W-:Y:S02]  /*2e70*/  USEL UR5, URZ, 0x1, UP0 ;  /* 0x00000001ff057887 */ /* 0x000fe40008000000 */
[----:B------:R-:W-:-:S04]  /*2e80*/  USEL UR4, UR4, URZ, UP0 ;  /* 0x000000ff04047287 */ /* 0x000fc80008000000 */
[----:B------:R-:W-:Y:S01]  /*2e90*/  ULEA UR4, UR4, UR22, 0x3 ;  /* 0x0000001604047291 */ /* 0x000fe2000f8e18ff */
[----:B-1----:R-:W-:-:S04]  /*2ea0*/  LOP3.LUT R2, R12, UR5, RZ, 0x3c, !PT ;  /* 0x000000050c027c12 */ /* 0x002fc8000f8e3cff */
[----:B------:R-:W-:Y:S01]  /*2eb0*/  SHF.L.U32 R2, R2, 0x1f, RZ ;  /* 0x0000001f02027819 */ /* 0x000fe200000006ff */
[----:B------:R-:W-:-:S07]  /*2ec0*/  IMAD.U32 R0, RZ, RZ, UR4 ;  /* 0x00000004ff007e24 */ /* 0x000fce000f8e00ff */
.L_x_48:
[----:B-1----:R1:W2:Y:S02]  /*2ed0*/  SYNCS.PHASECHK.TRANS64.TRYWAIT P0, [R0+URZ], R2 ;  /* 0x00000002000075a7 */ /* 0x0022a400080011ff */
[----:B--2---:R-:W-:Y:S05]  /*2ee0*/  @!P0 NANOSLEEP.SYNCS 0x989680 ;  /* 0x009896800000895d */ /* 0x004fea0003900000 */
[----:B------:R-:W2:Y:S02]  /*2ef0*/  @!P0 SYNCS.PHASECHK.TRANS64 P0, [R0+URZ], R2 ;  /* 0x00000002000085a7 */ /* 0x000ea400080010ff */
[----:B--2---:R-:W-:Y:S05]  /*2f00*/  @P0 EXIT ;  /* 0x000000000000094d */ /* 0x004fea0003800000 */
[----:B------:R-:W-:Y:S05]  /*2f10*/  BRA `(.L_x_48) ;  /* 0xfffffffc00ec7947 */ /* 0x000fea000383ffff */
.L_x_22:
[----:B------:R-:W-:-:S04]  /*2f20*/  UISETP.NE.AND UP0, UPT, UR61, URZ, UPT ;  /* 0x000000ff3d00728c */ /* 0x000fc8000bf05270 */
[----:B------:R-:W-:-:S09]  /*2f30*/  UISETP.NE.OR UP0, UPT, UR18, 0x1, UP0 ;  /* 0x000000011200788c */ /* 0x000fd20008705670 */
[----:B------:R-:W-:Y:S05]  /*2f40*/  BRA.U UP0, `(.L_x_49) ;  /* 0x00000005004c7547 */ /* 0x000fea000b800000 */
[----:B------:R-:W-:Y:S01]  /*2f50*/  HFMA2 R3, -RZ, RZ, 0, 0 ;  /* 0x00000000ff037431 */ /* 0x000fe200000001ff */
[----:B------:R-:W-:Y:S01]  /*2f60*/  ISETP.GE.U32.AND P2, PT, R5, 0x4, PT ;  /* 0x000000040500780c */ /* 0x000fe20003f46070 */
[----:B------:R-:W-:Y:S01]  /*2f70*/  IMAD.MOV.U32 R12, RZ, RZ, 0x1 ;  /* 0x00000001ff0c7424 */ /* 0x000fe200078e00ff */
[----:B------:R-:W-:Y:S01]  /*2f80*/  CS2R R6, SRZ ;  /* 0x0000000000067805 */ /* 0x000fe2000001ff00 */
[----:B------:R-:W-:Y:S01]  /*2f90*/  IMAD.MOV.U32 R4, RZ, RZ, RZ ;  /* 0x000000ffff047224 */ /* 0x000fe200078e00ff */
[----:B------:R-:W-:Y:S01]  /*2fa0*/  UMOV UR6, 0x400 ;  /* 0x0000040000067882 */ /* 0x000fe20000000000 */
[----:B------:R-:W-:Y:S01]  /*2fb0*/  UMOV UR5, URZ ;  /* 0x000000ff00057c82 */ /* 0x000fe20008000000 */
[----:B------:R-:W-:-:S12]  /*2fc0*/  ULEA UR6, UR61, UR6, 0x18 ;  /* 0x000000063d067291 */ /* 0x000fd8000f8ec0ff */
.L_x_53:
[----:B------:R-:W-:Y:S02]  /*2fd0*/  LEA R0, R3, UR6, 0x3 ;  /* 0x0000000603007c11 */ /* 0x000fe4000f8e18ff */
[----:B------:R-:W-:-:S03]  /*2fe0*/  SHF.L.U32 R8, R4, 0x1f, RZ ;  /* 0x0000001f04087819 */ /* 0x000fc600000006ff */
[----:B------:R-:W-:Y:S01]  /*2ff0*/  VIADD R9, R0, 0xe0 ;  /* 0x000000e000097836 */ /* 0x000fe20000000000 */
[----:B------:R-:W1:Y:S02]  /*3000*/  SYNCS.PHASECHK.TRANS64.TRYWAIT P0, [R0+URZ+0xd0], R8 ;  /* 0x0000d008000075a7 */ /* 0x000e6400080011ff */
[----:B-1----:R-:W-:Y:S05]  /*3010*/  @!P0 BRA `(.L_x_50) ;  /* 0x0000008400848947 */ /* 0x002fea0003800000 */
.L_x_193:
[----:B------:R-:W-:Y:S01]  /*3020*/  ULEA UR4, UR5, UR6, 0x3 ;  /* 0x0000000605047291 */ /* 0x000fe2000f8e18ff */
[----:B-1----:R-:W-:Y:S01]  /*3030*/  PRMT R0, RZ, 0x654, R9 ;  /* 0x00000654ff007816 */ /* 0x002fe20000000009 */
[----:B------:R-:W-:Y:S01]  /*3040*/  @!P2 IMAD.MOV.U32 R8, RZ, RZ, 0x10 ;  /* 0x00000010ff08a424 */ /* 0x000fe200078e00ff */
[----:B------:R-:W-:Y:S01]  /*3050*/  SHF.L.U32 R9, R12, 0x1f, RZ ;  /* 0x0000001f0c097819 */ /* 0x000fe200000006ff */
[----:B------:R-:W-:Y:S01]  /*3060*/  UIADD3 UR7, UPT, UPT, UR4, 0x70, URZ ;  /* 0x0000007004077890 */ /* 0x000fe2000fffe0ff */
[----:B------:R1:W-:Y:S05]  /*3070*/  SYNCS.ARRIVE.TRANS64.RED.A1T0 RZ, [R0+URZ], RZ ;  /* 0x000000ff00ff79a7 */ /* 0x0003ea00081004ff */
[----:B------:R-:W-:Y:S01]  /*3080*/  IMAD.U32 R10, RZ, RZ, UR7 ;  /* 0x00000007ff0a7e24 */ /* 0x000fe2000f8e00ff */
[----:B------:R-:W2:Y:S04]  /*3090*/  SYNCS.PHASECHK.TRANS64.TRYWAIT P0, [UR4+0x80], R9 ;  /* 0x00008009ff0075a7 */ /* 0x000ea80008001104 */
[----:B------:R-:W-:Y:S01]  /*30a0*/  PRMT R10, R5, 0x654, R10 ;  /* 0x00000654050a7816 */ /* 0x000fe2000000000a */
[----:B-12---:R-:W-:Y:S06]  /*30b0*/  @!P0 BRA `(.L_x_51) ;  /* 0x0000008400708947 */ /* 0x006fec0003800000 */
.L_x_195:
[----:B------:R-:W-:Y:S01]  /*30c0*/  ULEA UR8, UR5, UR6, 0x4 ;  /* 0x0000000605087291 */ /* 0x000fe2000f8e20ff */
[----:B------:R-:W-:Y:S01]  /*30d0*/  SEL R2, R10, R2, !P2 ;  /* 0x000000020a027207 */ /* 0x000fe20005000000 */
[----:B------:R-:W-:Y:S01]  /*30e0*/  UIADD3 UR9, UPT, UPT, UR4, 0x70, URZ ;  /* 0x0000007004097890 */ /* 0x000fe2000fffe0ff */
[----:B-1----:R-:W-:Y:S01]  /*30f0*/  LEA R0, R7, UR6, 0x3 ;  /* 0x0000000607007c11 */ /* 0x002fe2000f8e18ff */
[----:B------:R-:W-:Y:S01]  /*3100*/  UIADD3 UR8, UPT, UPT, UR8, 0x100, URZ ;  /* 0x0000010008087890 */ /* 0x000fe2000fffe0ff */
[----:B------:R1:W-:Y:S01]  /*3110*/  @!P2 SYNCS.ARRIVE.TRANS64.RED RZ, [R2+URZ], R8 ;  /* 0x0000000802ffa9a7 */ /* 0x0003e200080004ff */
[----:B------:R-:W-:Y:S01]  /*3120*/  UIADD3 UR4, UPT, UPT, UR5, 0x1, URZ ;  /* 0x0000000105047890 */ /* 0x000fe2000fffe0ff */
[----:B------:R-:W-:-:S03]  /*3130*/  VIADD R3, R3, 0x1 ;  /* 0x0000000103037836 */ /* 0x000fc60000000000 */
[----:B------:R-:W-:Y:S02]  /*3140*/  UISETP.NE.AND UP0, UPT, UR4, 0x2, UPT ;  /* 0x000000020400788c */ /* 0x000fe4000bf05270 */
[----:B------:R-:W-:Y:S01]  /*3150*/  ISETP.NE.AND P0, PT, R3, 0x2, PT ;  /* 0x000000020300780c */ /* 0x000fe20003f05270 */
[----:B------:R-:W-:Y:S06]  /*3160*/  UGETNEXTWORKID.BROADCAST [UR8], [UR9] ;  /* 0x00000000080073ca */ /* 0x000fec0008000100 */
[----:B------:R-:W-:Y:S02]  /*3170*/  USEL UR7, URZ, 0x1, UP0 ;  /* 0x00000001ff077887 */ /* 0x000fe40008000000 */
[----:B------:R-:W-:-:S04]  /*3180*/  USEL UR5, UR4, URZ, UP0 ;  /* 0x000000ff04057287 */ /* 0x000fc80008000000 */
[----:B------:R-:W-:Y:S02]  /*3190*/  LOP3.LUT R12, R12, UR7, RZ, 0x3c, !PT ;  /* 0x000000070c0c7c12 */ /* 0x000fe4000f8e3cff */
[----:B-1----:R-:W-:-:S04]  /*31a0*/  SHF.L.U32 R8, R6, 0x1f, RZ ;  /* 0x0000001f06087819 */ /* 0x002fc800000006ff */
[----:B------:R-:W1:Y:S02]  /*31b0*/  SYNCS.PHASECHK.TRANS64.TRYWAIT P1, [R0+URZ+0x70], R8 ;  /* 0x00007008000075a7 */ /* 0x000e6400080211ff */
[----:B-1----:R-:W-:Y:S05]  /*31c0*/  @!P1 BRA `(.L_x_52) ;  /* 0x0000008400449947 */ /* 0x002fea0003800000 */
.L_x_196:
[----:B-1----:R-:W-:Y:S01]  /*31d0*/  LEA R8, R7, UR6, 0x4 ;  /* 0x0000000607087c11 */ /* 0x002fe2000f8e20ff */
[----:B------:R-:W-:Y:S01]  /*31e0*/  VIADD R0, R0, 0x80 ;  /* 0x0000008000007836 */ /* 0x000fe20000000000 */
[----:B------:R-:W-:Y:S01]  /*31f0*/  SEL R3, R3, RZ, P0 ;  /* 0x000000ff03037207 */ /* 0x000fe20000000000 */
[----:B------:R-:W-:-:S03]  /*3200*/  VIADD R7, R7, 0x1 ;  /* 0x0000000107077836 */ /* 0x000fc60000000000 */
[----:B------:R-:W1:Y:S01]  /*3210*/  LDS.128 R8, [R8+0x100] ;  /* 0x0001000008087984 */ /* 0x000e620000000c00 */
[----:B------:R-:W-:Y:S02]  /*3220*/  PRMT R0, RZ, 0x654, R0 ;  /* 0x00000654ff007816 */ /* 0x000fe40000000000 */
[C---:B------:R-:W-:Y:S01]  /*3230*/  ISETP.NE.AND P1, PT, R7.reuse, 0x2, PT ;  /* 0x000000020700780c */ /* 0x040fe20003f25270 */
[----:B------:R-:W-:Y:S01]  /*3240*/  @!PT LDS RZ, [RZ] ;  /* 0x00000000fffff984 */ /* 0x000fe20000000800 */
[----:B------:R-:W-:Y:S01]  /*3250*/  @!PT LDS RZ, [RZ] ;  /* 0x00000000fffff984 */ /* 0x000fe20000000800 */
[----:B------:R-:W-:Y:S01]  /*3260*/  @!PT LDS RZ, [RZ] ;  /* 0x00000000fffff984 */ /* 0x000fe20000000800 */
[----:B------:R-:W-:Y:S01]  /*3270*/  @!PT LDS RZ, [RZ] ;  /* 0x00000000fffff984 */ /* 0x000fe20000000800 */
[----:B------:R2:W-:Y:S06]  /*3280*/  MEMBAR.ALL.CTA ;  /* 0x0000000000007992 */ /* 0x0005ec0000008000 */
[----:B--2---:R-:W2:Y:S01]  /*3290*/  FENCE.VIEW.ASYNC.S ;  /* 0x00000000000073c6 */ /* 0x004ea20000000000 */
[----:B------:R-:W-:Y:S01]  /*32a0*/  SEL R7, R7, RZ, P1 ;  /* 0x000000ff07077207 */ /* 0x000fe20000800000 */
[----:B--2---:R2:W-:Y:S01]  /*32b0*/  SYNCS.ARRIVE.TRANS64.RED.A1T0 RZ, [R0+URZ], RZ ;  /* 0x000000ff00ff79a7 */ /* 0x0045e200081004ff */
[----:B-1----:R-:W-:-:S02]  /*32c0*/  LOP3.LUT P3, RZ, R10, 0x1, RZ, 0xc0, !PT ;  /* 0x000000010aff7812 */ /* 0x002fc4000786c0ff */
[----:B------:R-:W-:-:S04]  /*32d0*/  SEL R8, RZ, 0x1, P1 ;  /* 0x00000001ff087807 */ /* 0x000fc80000800000 */
[----:B------:R-:W-:Y:S02]  /*32e0*/  LOP3.LUT R6, R6, R8, RZ, 0x3c, !PT ;  /* 0x0000000806067212 */ /* 0x000fe400078e3cff */
[----:B--2---:R-:W-:-:S04]  /*32f0*/  SEL R0, RZ, 0x1, P0 ;  /* 0x00000001ff007807 */ /* 0x004fc80000000000 */
[----:B------:R-:W-:Y:S01]  /*3300*/  LOP3.LUT R4, R4, R0, RZ, 0x3c, !PT ;  /* 0x0000000004047212 */ /* 0x000fe200078e3cff */
[----:B------:R-:W-:Y:S06]  /*3310*/  @P3 BRA `(.L_x_53) ;  /* 0xfffffffc002c3947 */ /* 0x000fec000383ffff */
[----:B------:R-:W-:Y:S01]  /*3320*/  ULEA UR4, UR5, UR6, 0x3 ;  /* 0x0000000605047291 */ /* 0x000fe2000f8e18ff */
[----:B------:R-:W-:-:S08]  /*3330*/  SHF.L.U32 R2, R12, 0x1f, RZ ;  /* 0x0000001f0c027819 */ /* 0x000fd000000006ff */
[----:B------:R-:W1:Y:S02]  /*3340*/  SYNCS.PHASECHK.TRANS64 P0, [UR4+0x80], R2 ;  /* 0x00008002ff0075a7 */ /* 0x000e640008001004 */
[----:B-1----:R-:W-:Y:S05]  /*3350*/  @P0 BRA `(.L_x_54) ;  /* 0x0000000000080947 */ /* 0x002fea0003800000 */
[----:B------:R-:W1:Y:S02]  /*3360*/  SYNCS.PHASECHK.TRANS64.TRYWAIT P0, [UR4+0x80], R2 ;  /* 0x00008002ff0075a7 */ /* 0x000e640008001104 */
[----:B-1----:R-:W-:Y:S05]  /*3370*/  @!P0 BRA `(.L_x_55) ;  /* 0x0000008000ec8947 */ /* 0x002fea0003800000 */
.L_x_54:
[----:B------:R-:W-:-:S04]  /*3380*/  UIADD3 UR7, UPT, UPT, UR5, 0x1, URZ ;  /* 0x0000000105077890 */ /* 0x000fc8000fffe0ff */
[----:B------:R-:W-:-:S04]  /*3390*/  UISETP.NE.AND UP0, UPT, UR7, 0x2, UPT ;  /* 0x000000020700788c */ /* 0x000fc8000bf05270 */
[----:B------:R-:W-:Y:S02]  /*33a0*/  USEL UR8, URZ, 0x1, UP0 ;  /* 0x00000001ff087887 */ /* 0x000fe40008000000 */
[----:B------:R-:W-:-:S04]  /*33b0*/  USEL UR7, UR7, URZ, UP0 ;  /* 0x000000ff07077287 */ /* 0x000fc80008000000 */
[----:B------:R-:W-:Y:S01]  /*33c0*/  ULEA UR7, UR7, UR6, 0x3 ;  /* 0x0000000607077291 */ /* 0x000fe2000f8e18ff */
[----:B-1----:R-:W-:-:S04]  /*33d0*/  LOP3.LUT R2, R12, UR8, RZ, 0x3c, !PT ;  /* 0x000000080c027c12 */ /* 0x002fc8000f8e3cff */
[----:B------:R-:W-:-:S04]  /*33e0*/  SHF.L.U32 R0, R2, 0x1f, RZ ;  /* 0x0000001f02007819 */ /* 0x000fc800000006ff */
[----:B------:R-:W1:Y:S02]  /*33f0*/  SYNCS.PHASECHK.TRANS64 P0, [UR7+0x80], R0 ;  /* 0x00008000ff0075a7 */ /* 0x000e640008001007 */
[----:B-1----:R-:W-:Y:S05]  /*3400*/  @P0 EXIT ;  /* 0x000000000000094d */ /* 0x002fea0003800000 */
[----:B------:R-:W-:Y:S02]  /*3410*/  SHF.L.U32 R2, R2, 0x1f, RZ ;  /* 0x0000001f02027819 */ /* 0x000fe400000006ff */
[----:B------:R-:W-:-:S07]  /*3420*/  MOV R0, UR7 ;  /* 0x0000000700007c02 */ /* 0x000fce0008000f00 */
.L_x_56:
[----:B-1----:R1:W2:Y:S02]  /*3430*/  SYNCS.PHASECHK.TRANS64.TRYWAIT P0, [R0+URZ+0x80], R2 ;  /* 0x00008002000075a7 */ /* 0x0022a400080011ff */
[----:B--2---:R-:W-:Y:S05]  /*3440*/  @!P0 NANOSLEEP.SYNCS 0x989680 ;  /* 0x009896800000895d */ /* 0x004fea0003900000 */
[----:B------:R-:W2:Y:S02]  /*3450*/  @!P0 SYNCS.PHASECHK.TRANS64 P0, [R0+URZ+0x80], R2 ;  /* 0x00008002000085a7 */ /* 0x000ea400080010ff */
[----:B--2---:R-:W-:Y:S05]  /*3460*/  @P0 EXIT ;  /* 0x000000000000094d */ /* 0x004fea0003800000 */
[----:B------:R-:W-:Y:S05]  /*3470*/  BRA `(.L_x_56) ;  /* 0xfffffffc00ec7947 */ /* 0x000fea000383ffff */
.L_x_49:
[----:B------:R-:W-:Y:S05]  /*3480*/  BRA.U UP4, `(.L_x_57) ;  /* 0x00000019044c7547 */ /* 0x000fea000b800000 */
[----:B------:R-:W-:Y:S01]  /*3490*/  UMOV UR4, 0x40 ;  /* 0x0000004000047882 */ /* 0x000fe20000000000 */
[----:B------:R-:W-:Y:S01]  /*34a0*/  NOP ;  /* 0x0000000000007918 */ /* 0x000fe20000000000 */
[----:B------:R-:W-:Y:S01]  /*34b0*/  ULEA UR5, UR61, UR4, 0x18 ;  /* 0x000000043d057291 */ /* 0x000fe2000f8ec0ff */
[----:B------:R-:W-:Y:S02]  /*34c0*/  UMOV UR6, 0x400 ;  /* 0x0000040000067882 */ /* 0x000fe40000000000 */
[----:B------:R-:W-:-:S06]  /*34d0*/  ULEA UR6, UR61, UR6, 0x18 ;  /* 0x000000063d067291 */ /* 0x000fcc000f8ec0ff */
[----:B------:R-:W1:Y:S02]  /*34e0*/  LDS.U8 R5, [UR5+0x1c] ;  /* 0x00001c05ff057984 */ /* 0x000e640008000000 */
[----:B-1----:R-:W-:-:S13]  /*34f0*/  ISETP.NE.AND P0, PT, R5, RZ, PT ;  /* 0x000000ff0500720c */ /* 0x002fda0003f05270 */
[----:B------:R-:W-:Y:S05]  /*3500*/  @P0 BRA `(.L_x_58) ;  /* 0x0000000400180947 */ /* 0x000fea0003800000 */
[----:B------:R-:W-:Y:S01]  /*3510*/  R2UR UR4, R2 ;  /* 0x00000000020472ca */ /* 0x000fe200000e0000 */
[----:B------:R-:W-:-:S12]  /*3520*/  UIADD3 UR7, UPT, UPT, UR5, 0x8, URZ ;  /* 0x0000000805077890 */ /* 0x000fd8000fffe0ff */
[----:B------:R-:W-:-:S09]  /*3530*/  UISETP.NE.U32.AND UP1, UPT, UR4, 0x1, UPT ;  /* 0x000000010400788c */ /* 0x000fd2000bf25070 */
[----:B------:R-:W-:Y:S05]  /*3540*/  BRA.U !UP1, `(.L_x_59) ;  /* 0x0000000109a47547 */ /* 0x000fea000b800000 */
[----:B------:R-:W-:Y:S01]  /*3550*/  ELECT P0, URZ, PT ;  /* 0x0000000000ff782f */ /* 0x000fe20003800000 */
[----:B------:R-:W-:-:S12]  /*3560*/  BSSY B0, `(.L_x_59) ;  /* 0x0000027000007945 */ /* 0x000fd80003800000 */
[----:B------:R-:W-:Y:S05]  /*3570*/  @!P0 BRA `(.L_x_60) ;  /* 0x0000000000948947 */ /* 0x000fea0003800000 */
[----:B------:R-:W-:-:S05]  /*3580*/  UMOV UR4, 0x10 ;  /* 0x0000001000047882 */ /* 0x000fca0000000000 */
[----:B------:R-:W-:Y:S04]  /*3590*/  DEPBAR.LE SB1, 0x36 ;  /* 0x00009d800000791a */ /* 0x000fe80000000000 */
[----:B------:R-:W1:Y:S02]  /*35a0*/  UTCATOMSWS.2CTA.FIND_AND_SET.ALIGN UP0, UR4, UR4 ;  /* 0x00000004000475e3 */ /* 0x000e640008200800 */
[----:B-1----:R-:W-:Y:S01]  /*35b0*/  MOV R12, UR4 ;  /* 0x00000004000c7c02 */ /* 0x002fe20008000f00 */
[----:B------:R-:W-:Y:S06]  /*35c0*/  BRA.U UP0, `(.L_x_61) ;  /* 0x0000000100187547 */ /* 0x000fec000b800000 */
.L_x_62:
[----:B------:R-:W-:Y:S05]  /*35d0*/  NANOSLEEP 0x64 ;  /* 0x000000640000795d */ /* 0x000fea0003800000 */
[----:B------:R-:W-:-:S05]  /*35e0*/  UMOV UR4, 0x10 ;  /* 0x0000001000047882 */ /* 0x000fca0000000000 */
[----:B------:R-:W-:Y:S04]  /*35f0*/  DEPBAR.LE SB1, 0x36 ;  /* 0x00009d800000791a */ /* 0x000fe80000000000 */
[----:B------:R-:W1:Y:S02]  /*3600*/  UTCATOMSWS.2CTA.FIND_AND_SET.ALIGN UP0, UR4, UR4 ;  /* 0x00000004000475e3 */ /* 0x000e640008200800 */
[----:B-1----:R-:W-:Y:S01]  /*3610*/  MOV R12, UR4 ;  /* 0x00000004000c7c02 */ /* 0x002fe20008000f00 */
[----:B------:R-:W-:Y:S05]  /*3620*/  BRA.U !UP0, `(.L_x_62) ;  /* 0xfffffffd08e87547 */ /* 0x000fea000b83ffff */
.L_x_61:
[----:B------:R-:W1:Y:S01]  /*3630*/  LDS R8, [UR5+0x10] ;  /* 0x00001005ff087984 */ /* 0x000e620008000800 */
[----:B------:R-:W-:Y:S01]  /*3640*/  R2UR UR4, R0 ;  /* 0x00000000000472ca */ /* 0x000fe200000e0000 */
[----:B------:R-:W-:-:S04]  /*3650*/  IMAD.U32 R5, RZ, RZ, UR6 ;  /* 0x00000006ff057e24 */ /* 0x000fc8000f8e00ff */
[----:B------:R-:W-:-:S08]  /*3660*/  VIADD R5, R5, 0x120 ;  /* 0x0000012005057836 */ /* 0x000fd00000000000 */
[----:B------:R-:W-:Y:S02]  /*3670*/  MOV R6, UR4 ;  /* 0x0000000400067c02 */ /* 0x000fe40008000f00 */
[----:B-1----:R-:W-:-:S04]  /*3680*/  SHF.L.U32 R8, R8, 0x1f, RZ ;  /* 0x0000001f08087819 */ /* 0x002fc800000006ff */
[----:B------:R-:W1:Y:S02]  /*3690*/  SYNCS.PHASECHK.TRANS64.TRYWAIT P0, [UR5+0x8], R8 ;  /* 0x00000808ff0075a7 */ /* 0x000e640008001105 */
[----:B-1----:R-:W-:Y:S05]  /*36a0*/  @P0 BRA `(.L_x_63) ;  /* 0x0000000000080947 */ /* 0x002fea0003800000 */
[----:B------:R-:W1:Y:S02]  /*36b0*/  SYNCS.PHASECHK.TRANS64.TRYWAIT P0, [UR5+0x8], R8 ;  /* 0x00000808ff0075a7 */ /* 0x000e640008001105 */
[----:B-1----:R-:W-:Y:S05]  /*36c0*/  @!P0 BRA `(.L_x_64) ;  /* 0x0000008000308947 */ /* 0x002fea0003800000 */
.L_x_63:
[----:B------:R-:W-:Y:S01]  /*36d0*/  R2UR UR4, R0 ;  /* 0x00000000000472ca */ /* 0x000fe200000e0000 */
[----:B------:R-:W-:Y:S01]  /*36e0*/  IMAD.MOV.U32 R10, RZ, RZ, 0xffff ;  /* 0x0000ffffff0a7424 */ /* 0x000fe200078e00ff */
[----:B------:R-:W-:Y:S01]  /*36f0*/  PRMT R6, R6, 0x654, R5 ;  /* 0x0000065406067816 */ /* 0x000fe20000000005 */
[----:B------:R-:W-:Y:S02]  /*3700*/  HFMA2 R5, -RZ, RZ, 0, 5.9604644775390625e-08 ;  /* 0x00000001ff057431 */ /* 0x000fe400000001ff */
[----:B-1----:R-:W-:Y:S02]  /*3710*/  IMAD.MOV.U32 R8, RZ, RZ, 0x4 ;  /* 0x00000004ff087424 */ /* 0x002fe400078e00ff */
[----:B------:R-:W-:Y:S01]  /*3720*/  IMAD.SHL.U32 R11, R12, 0x20, RZ ;  /* 0x000000200c0b7824 */ /* 0x000fe200078e00ff */
[----:B------:R-:W-:-:S05]  /*3730*/  SHF.L.U32 R10, R10, R12, RZ ;  /* 0x0000000c0a0a7219 */ /* 0x000fca00000006ff */
[----:B------:R-:W-:Y:S01]  /*3740*/  UPRMT UR4, UR4, 0x654, UR7 ;  /* 0x0000065404047896 */ /* 0x000fe20008000007 */
[----:B------:R-:W-:-:S05]  /*3750*/  SHF.L.U32 R9, R5, R12, RZ ;  /* 0x0000000c05097219 */ /* 0x000fca00000006ff */
[----:B------:R-:W-:-:S03]  /*3760*/  MOV R7, UR4 ;  /* 0x0000000400077c02 */ /* 0x000fc60008000f00 */
[----:B------:R1:W-:Y:S01]  /*3770*/  SYNCS.ARRIVE.TRANS64.RED RZ, [UR4], R8 ;  /* 0x00000008ffff79a7 */ /* 0x0003e20008000404 */
[----:B------:R1:W-:Y:S04]  /*3780*/  STS [UR6+0x120], R11 ;  /* 0x0001200bff007988 */ /* 0x0003e80008000806 */
[----:B------:R1:W-:Y:S04]  /*3790*/  STAS [R6.64], R12 ;  /* 0x0000000c06007dbd */ /* 0x0003e8000c0008ff */
[----:B------:R1:W-:Y:S04]  /*37a0*/  ATOMS.OR RZ, [UR5+0x14], R10 ;  /* 0x0000140affff798c */ /* 0x0003e8000b000005 */
[----:B------:R1:W-:Y:S04]  /*37b0*/  ATOMS.OR RZ, [UR5+0x18], R9 ;  /* 0x00001809ffff798c */ /* 0x0003e8000b000005 */
[----:B------:R1:W-:Y:S02]  /*37c0*/  ATOMS.XOR RZ, [UR5+0x10], R5 ;  /* 0x00001005ffff798c */ /* 0x0003e4000b800005 */
.L_x_60:
[----:B------:R-:W-:Y:S05]  /*37d0*/  BSYNC B0 ;  /* 0x0000000000007941 */ /* 0x000fea0003800000 */
.L_x_59:
[----:B------:R-:W-:Y:S05]  /*37e0*/  BRA.U UP1, `(.L_x_65) ;  /* 0x0000000101707547 */ /* 0x000fea000b800000 */
[----:B------:R-:W-:-:S03]  /*37f0*/  UMOV UR4, 0xffffffff ;  /* 0xffffffff00047882 */ /* 0x000fc60000000000 */
[----:B------:R-:W-:Y:S05]  /*3800*/  BRA.DIV UR4, `(.L_x_66) ;  /* 0x0000007e04f87947 */ /* 0x000fea000b800000 */
[----:B------:R-:W-:-:S13]  /*3810*/  ELECT P0, URZ, PT ;  /* 0x0000000000ff782f */ /* 0x000fda0003800000 */
.L_x_200:
[----:B------:R-:W-:Y:S05]  /*3820*/  @!P0 BRA `(.L_x_65) ;  /* 0x0000000000608947 */ /* 0x000fea0003800000 */
[----:B-1----:R-:W1:Y:S02]  /*3830*/  LDS R6, [UR5+0x10] ;  /* 0x00001005ff067984 */ /* 0x002e640008000800 */
[----:B-1----:R-:W-:-:S04]  /*3840*/  SHF.L.U32 R6, R6, 0x1f, RZ ;  /* 0x0000001f06067819 */ /* 0x002fc800000006ff */
[----:B------:R-:W1:Y:S02]  /*3850*/  SYNCS.PHASECHK.TRANS64.TRYWAIT P0, [UR5+0x8], R6 ;  /* 0x00000806ff0075a7 */ /* 0x000e640008001105 */
[----:B-1----:R-:W-:Y:S05]  /*3860*/  @P0 BRA `(.L_x_67) ;  /* 0x0000000000080947 */ /* 0x002fea0003800000 */
[----:B------:R-:W1:Y:S02]  /*3870*/  SYNCS.PHASECHK.TRANS64.TRYWAIT P0, [UR5+0x8], R6 ;  /* 0x00000806ff0075a7 */ /* 0x000e640008001105 */
[----:B-1----:R-:W-:Y:S05]  /*3880*/  @!P0 BRA `(.L_x_68) ;  /* 0x0000007c00fc8947 */ /* 0x002fea0003800000 */
.L_x_67:
[----:B------:R-:W2:Y:S01]  /*3890*/  LDS R8, [UR6+0x120] ;  /* 0x00012006ff087984 */ /* 0x000ea20008000800 */
[----:B------:R-:W-:Y:S01]  /*38a0*/  R2UR UR4, R0 ;  /* 0x00000000000472ca */ /* 0x000fe200000e0000 */
[----:B-1----:R-:W-:Y:S02]  /*38b0*/  IMAD.MOV.U32 R6, RZ, RZ, 0xffff ;  /* 0x0000ffffff067424 */ /* 0x002fe400078e00ff */
[----:B------:R-:W-:-:S10]  /*38c0*/  IMAD.MOV.U32 R5, RZ, RZ, 0x1 ;  /* 0x00000001ff057424 */ /* 0x000fd400078e00ff */
[----:B------:R-:W-:Y:S01]  /*38d0*/  UPRMT UR4, UR4, 0x654, UR7 ;  /* 0x0000065404047896 */ /* 0x000fe20008000007 */
[----:B--2---:R-:W-:Y:S01]  /*38e0*/  IMAD.SHL.U32 R7, R8, 0x20, RZ ;  /* 0x0000002008077824 */ /* 0x004fe200078e00ff */
[-C--:B------:R-:W-:Y:S02]  /*38f0*/  SHF.L.U32 R6, R6, R8.reuse, RZ ;  /* 0x0000000806067219 */ /* 0x080fe400000006ff */
[----:B------:R-:W-:Y:S02]  /*3900*/  SHF.L.U32 R8, R5, R8, RZ ;  /* 0x0000000805087219 */ /* 0x000fe400000006ff */
[----:B------:R2:W-:Y:S04]  /*3910*/  STS [UR6+0x120], R7 ;  /* 0x00012007ff007988 */ /* 0x0005e80008000806 */
[----:B------:R2:W-:Y:S04]  /*3920*/  ATOMS.OR RZ, [UR5+0x14], R6 ;  /* 0x00001406ffff798c */ /* 0x0005e8000b000005 */
[----:B------:R2:W-:Y:S01]  /*3930*/  ATOMS.OR RZ, [UR5+0x18], R8 ;  /* 0x00001808ffff798c */ /* 0x0005e2000b000005 */
[----:B------:R-:W-:Y:S03]  /*3940*/  SYNCS.ARRIVE.TRANS64.RED.A1T0 RZ, [UR4], RZ ;  /* 0x000000ffffff79a7 */ /* 0x000fe60008100404 */
[----:B------:R2:W-:Y:S01]  /*3950*/  ATOMS.XOR RZ, [UR5+0x10], R5 ;  /* 0x00001005ffff798c */ /* 0x0005e2000b800005 */
[----:B------:R-:W-:Y:S05]  /*3960*/  BRA `(.L_x_65) ;  /* 0x0000000000107947 */ /* 0x000fea0003800000 */
.L_x_58:
[----:B------:R-:W-:Y:S02]  /*3970*/  MOV R5, 0xffffffff ;  /* 0xffffffff00057802 */ /* 0x000fe40000000f00 */
[----:B------:R-:W-:-:S03]  /*3980*/  MOV R6, 0x39b0 ;  /* 0x000039b000067802 */ /* 0x000fc60000000f00 */
[----:B------:R1:W-:Y:S04]  /*3990*/  STS [UR6+0x120], R5 ;  /* 0x00012005ff007988 */ /* 0x0003e80008000806 */
[----:B-1---5:R-:W-:Y:S05]  /*39a0*/  CALL.REL.NOINC `($__internal_1_$__cuda_sm10x_tcgen05_guardrail_trap_phase_invalid_during_alloc) ;  /* 0x0000008800807944 */ /* 0x022fea0003c00000 */
.L_x_65:
[----:B------:R-:W-:Y:S05]  /*39b0*/  WARPSYNC.ALL ;  /* 0x0000000000007948 */ /* 0x000fea0003800000 */
[----:B------:R-:W3:Y:S01]  /*39c0*/  S2UR UR4, SR_CgaCtaId ;  /* 0x00000000000479c3 */ /* 0x000ee20000008800 */
[----:B------:R-:W-:Y:S01]  /*39d0*/  UMOV UR62, 0x400 ;  /* 0x00000400003e7882 */ /* 0x000fe20000000000 */
[----:B------:R-:W4:Y:S01]  /*39e0*/  LDCU UR7, c[0x0][0x38c] ;  /* 0x00007180ff0777ac */ /* 0x000f220008000800 */
[----:B------:R-:W-:Y:S01]  /*39f0*/  LOP3.LUT R3, R3, 0xffff, RZ, 0xc0, !PT ;  /* 0x0000ffff03037812 */ /* 0x000fe200078ec0ff */
[----:B-1----:R-:W-:Y:S01]  /*3a00*/  IMAD.MOV.U32 R11, RZ, RZ, 0x1 ;  /* 0x00000001ff0b7424 */ /* 0x002fe200078e00ff */
[----:B------:R-:W-:Y:S01]  /*3a10*/  R2UR UR5, R2 ;  /* 0x00000000020572ca */ /* 0x000fe200000e0000 */
[----:B------:R-:W-:Y:S01]  /*3a20*/  IMAD.MOV.U32 R10, RZ, RZ, RZ ;  /* 0x000000ffff0a7224 */ /* 0x000fe200078e00ff */
[----:B------:R-:W-:-:S02]  /*3a30*/  LOP3.LUT R4, R4, 0xffff, RZ, 0xc0, !PT ;  /* 0x0000ffff04047812 */ /* 0x000fc400078ec0ff */
[----:B--2---:R-:W-:Y:S01]  /*3a40*/  CS2R R8, SRZ ;  /* 0x0000000000087805 */ /* 0x004fe2000001ff00 */
[----:B------:R-:W-:Y:S01]  /*3a50*/  UMOV UR9, URZ ;  /* 0x000000ff00097c82 */ /* 0x000fe20008000000 */
[----:B------:R-:W-:Y:S01]  /*3a60*/  UMOV UR60, URZ ;  /* 0x000000ff003c7c82 */ /* 0x000fe20008000000 */
[----:B------:R-:W-:Y:S01]  /*3a70*/  R2UR UR65, R4 ;  /* 0x00000000044172ca */ /* 0x000fe200000e0000 */
[----:B------:R-:W-:Y:S01]  /*3a80*/  UMOV UR76, 0x0 ;  /* 0x00000000004c7882 */ /* 0x000fe20000000000 */
[----:B------:R-:W-:Y:S01]  /*3a90*/  UMOV UR77, 0x10200910 ;  /* 0x10200910004d7882 */ /* 0x000fe20000000000 */
[----:B------:R-:W-:Y:S01]  /*3aa0*/  UMOV UR74, 0x0 ;  /* 0x00000000004a7882 */ /* 0x000fe20000000000 */
[----:B------:R-:W-:Y:S01]  /*3ab0*/  UMOV UR75, 0x10200910 ;  /* 0x10200910004b7882 */ /* 0x000fe20000000000 */
[----:B------:R-:W-:Y:S01]  /*3ac0*/  UMOV UR72, 0x0 ;  /* 0x0000000000487882 */ /* 0x000fe20000000000 */
[----:B------:R-:W-:Y:S01]  /*3ad0*/  UMOV UR73, 0x10200910 ;  /* 0x1020091000497882 */ /* 0x000fe20000000000 */
[----:B------:R-:W-:-:S02]  /*3ae0*/  UISETP.NE.AND UP3, UPT, UR5, URZ, UPT ;  /* 0x000000ff0500728c */ /* 0x000fc4000bf65270 */
[----:B----4-:R-:W-:Y:S01]  /*3af0*/  UIADD3 UR7, UPT, UPT, UR7, 0x7f, URZ ;  /* 0x0000007f07077890 */ /* 0x010fe2000fffe0ff */
[----:B------:R-:W-:Y:S01]  /*3b00*/  UMOV UR70, 0x0 ;  /* 0x0000000000467882 */ /* 0x000fe20000000000 */
[----:B------:R-:W-:Y:S01]  /*3b10*/  UMOV UR71, 0x10200910 ;  /* 0x1020091000477882 */ /* 0x000fe20000000000 */
[----:B---3--:R-:W-:Y:S01]  /*3b20*/  ULEA UR62, UR4, UR62, 0x18 ;  /* 0x0000003e043e7291 */ /* 0x008fe2000f8ec0ff */
[----:B------:R-:W-:Y:S02]  /*3b30*/  UMOV UR68, 0x0 ;  /* 0x0000000000447882 */ /* 0x000fe40000000000 */
[----:B------:R-:W-:Y:S01]  /*3b40*/  UMOV UR4, URZ ;  /* 0x000000ff00047c82 */ /* 0x000fe20008000000 */
[----:B------:R-:W-:Y:S01]  /*3b50*/  UIADD3 UR6, UPT, UPT, UR62, 0x8400, URZ ;  /* 0x000084003e067890 */ /* 0x000fe2000fffe0ff */
[----:B------:R-:W-:Y:S01]  /*3b60*/  IMAD.U32 R14, RZ, RZ, UR4 ;  /* 0x00000004ff0e7e24 */ /* 0x000fe2000f8e00ff */
[----:B------:R-:W-:Y:S02]  /*3b70*/  USHF.R.S32.HI UR4, URZ, 0x1f, UR7 ;  /* 0x0000001fff047899 */ /* 0x000fe40008011407 */
[----:B------:R-:W-:-:S02]  /*3b80*/  UIADD3 UR5, UPT, UPT, UR62, 0x28400, URZ ;  /* 0x000284003e057890 */ /* 0x000fc4000fffe0ff */
[----:B------:R-:W-:Y:S02]  /*3b90*/  ULEA.HI UR4, UR4, UR7, URZ, 0x7 ;  /* 0x0000000704047291 */ /* 0x000fe4000f8f38ff */
[----:B------:R-:W-:Y:S02]  /*3ba0*/  USHF.R.U32.HI UR6, URZ, 0x4, UR6 ;  /* 0x00000004ff067899 */ /* 0x000fe40008011606 */
[----:B------:R-:W-:Y:S02]  /*3bb0*/  USHF.R.S32.HI UR8, URZ, 0x7, UR4 ;  /* 0x00000007ff087899 */ /* 0x000fe40008011404 */
[----:B------:R-:W-:Y:S01]  /*3bc0*/  USHF.R.U32.HI UR5, URZ, 0x4, UR5 ;  /* 0x00000004ff057899 */ /* 0x000fe20008011605 */
[----:B------:R-:W-:Y:S01]  /*3bd0*/  R2UR UR4, R3 ;  /* 0x00000000030472ca */ /* 0x000fe200000e0000 */
[----:B------:R-:W-:Y:S02]  /*3be0*/  UISETP.LT.AND UP0, UPT, UR8, 0x1, UPT ;  /* 0x000000010800788c */ /* 0x000fe4000bf01270 */
[----:B------:R-:W-:Y:S01]  /*3bf0*/  ULOP3.LUT UR6, UR6, 0x3fff, URZ, 0xc0, !UPT ;  /* 0x00003fff06067892 */ /* 0x000fe2000f8ec0ff */
[----:B------:R-:W-:Y:S01]  /*3c00*/  IMAD.U32 R12, RZ, RZ, UR8 ;  /* 0x00000008ff0c7e24 */ /* 0x000fe2000f8e00ff */
[----:B------:R-:W-:-:S02]  /*3c10*/  ULOP3.LUT UR67, UR5, 0x3fff, URZ, 0xc0, !UPT ;  /* 0x00003fff05437892 */ /* 0x000fc4000f8ec0ff */
[----:B------:R-:W-:Y:S02]  /*3c20*/  ULOP3.LUT UR66, UR6, 0x10000, URZ, 0xfc, !UPT ;  /* 0x0001000006427892 */ /* 0x000fe4000f8efcff */
[----:B------:R-:W-:Y:S01]  /*3c30*/  ULOP3.LUT UR67, UR67, 0x10000, URZ, 0xfc, !UPT ;  /* 0x0001000043437892 */ /* 0x000fe2000f8efcff */
[----:B------:R-:W-:-:S03]  /*3c40*/  UMOV UR69, 0x10200910 ;  /* 0x1020091000457882 */ /* 0x000fc60000000000 */
[----:B------:R-:W-:Y:S01]  /*3c50*/  IMAD.U32 R13, RZ, RZ, UR4 ;  /* 0x00000004ff0d7e24 */ /* 0x000fe2000f8e00ff */
[----:B------:R-:W-:Y:S01]  /*3c60*/  NOP ;  /* 0x0000000000007918 */ /* 0x000fe20000000000 */
[----:B------:R-:W-:Y:S06]  /*3c70*/  BAR.ARV 0x6, 0xa0 ;  /* 0x0182800000007b1d */ /* 0x000fec0000002000 */
[----:B------:R-:W1:Y:S02]  /*3c80*/  LDS R5, [UR62+0x120] ;  /* 0x0001203eff057984 */ /* 0x000e640008000800 */
[----:B-1----:R-:W-:-:S13]  /*3c90*/  R2UR UR4, R5 ;  /* 0x00000000050472ca */ /* 0x002fda00000e0000 */
[----:B------:R-:W-:Y:S01]  /*3ca0*/  IMAD.U32 R16, RZ, RZ, UR4 ;  /* 0x00000004ff107e24 */ /* 0x000fe2000f8e00ff */
[----:B------:R-:W-:-:S06]  /*3cb0*/  USEL UR4, UR8, 0x1, !UP0 ;  /* 0x0000000108047887 */ /* 0x000fcc000c000000 */
[----:B------:R-:W-:-:S07]  /*3cc0*/  IMAD.U32 R15, RZ, RZ, UR4 ;  /* 0x00000004ff0f7e24 */ /* 0x000fce000f8e00ff */
.L_x_76:
[C---:B------:R-:W-:Y:S02]  /*3cd0*/  LEA R3, R10.reuse, UR62, 0x3 ;  /* 0x0000003e0a037c11 */ /* 0x040fe4000f8e18ff */
[----:B------:R-:W-:Y:S02]  /*3ce0*/  SHF.L.U32 R4, R9, 0x1f, RZ ;  /* 0x0000001f09047819 */ /* 0x000fe400000006ff */
[----:B------:R-:W-:Y:S02]  /*3cf0*/  LEA R5, R10, UR62, 0x4 ;  /* 0x0000003e0a057c11 */ /* 0x000fe4000f8e20ff */
[----:B------:R-:W1:Y:S02]  /*3d00*/  SYNCS.PHASECHK.TRANS64.TRYWAIT P0, [R3+URZ+0x70], R4 ;  /* 0x00007004030075a7 */ /* 0x000e6400080011ff */
[----:B-1----:R-:W-:Y:S05]  /*3d10*/  @!P0 BRA `(.L_x_69) ;  /* 0x0000007800f08947 */ /* 0x002fea0003800000 */
.L_x_201:
[----:B-1----:R-:W1:Y:S01]  /*3d20*/  LDS.128 R4, [R5+0x100] ;  /* 0x0001000005047984 */ /* 0x002e620000000c00 */
[----:B------:R-:W-:Y:S02]  /*3d30*/  VIADD R3, R3, 0x80 ;  /* 0x0000008003037836 */ /* 0x000fe40000000000 */
[----:B------:R-:W-:Y:S01]  /*3d40*/  VIADD R10, R10, 0x1 ;  /* 0x000000010a0a7836 */ /* 0x000fe20000000000 */
[----:B------:R-:W-:Y:S01]  /*3d50*/  @!PT LDS RZ, [RZ] ;  /* 0x00000000fffff984 */ /* 0x000fe20000000800 */
[----:B------:R-:W-:Y:S01]  /*3d60*/  @!PT LDS RZ, [RZ] ;  /* 0x00000000fffff984 */ /* 0x000fe20000000800 */
[----:B------:R-:W-:Y:S01]  /*3d70*/  @!PT LDS RZ, [RZ] ;  /* 0x00000000fffff984 */ /* 0x000fe20000000800 */
[----:B------:R-:W-:Y:S01]  /*3d80*/  @!PT LDS RZ, [RZ] ;  /* 0x00000000fffff984 */ /* 0x000fe20000000800 */
[----:B------:R2:W-:Y:S06]  /*3d90*/  MEMBAR.ALL.CTA ;  /* 0x0000000000007992 */ /* 0x0005ec0000008000 */
[----:B--2---:R-:W2:Y:S01]  /*3da0*/  FENCE.VIEW.ASYNC.S ;  /* 0x00000000000073c6 */ /* 0x004ea20000000000 */
[----:B------:R-:W-:-:S04]  /*3db0*/  PRMT R3, RZ, 0x654, R3 ;  /* 0x00000654ff037816 */ /* 0x000fc80000000003 */
[----:B--2---:R2:W-:Y:S01]  /*3dc0*/  SYNCS.ARRIVE.TRANS64.RED.A1T0 RZ, [R3+URZ], RZ ;  /* 0x000000ff03ff79a7 */ /* 0x0045e200081004ff */
[----:B-1----:R-:W-:Y:S01]  /*3dd0*/  LOP3.LUT P1, RZ, R6, 0x1, RZ, 0xc0, !PT ;  /* 0x0000000106ff7812 */ /* 0x002fe2000782c0ff */
[----:B--2---:R-:W-:-:S12]  /*3de0*/  BRA.U UP3, `(.L_x_70) ;  /* 0x00000009032c7547 */ /* 0x004fd8000b800000 */
[----:B------:R-:W1:Y:S01]  /*3df0*/  LDCU UR4, c[0x0][0x38c] ;  /* 0x00007180ff0477ac */ /* 0x000e620008000800 */
[----:B------:R-:W-:Y:S02]  /*3e00*/  R2UR UR5, R14 ;  /* 0x000000000e0572ca */ /* 0x000fe400000e0000 */
[----:B------:R-:W-:Y:S02]  /*3e10*/  PLOP3.LUT P2, PT, PT, PT, PT, 0x80, 0x8 ;  /* 0x000000000008781c */ /* 0x000fe40003f4f070 */
[----:B------:R-:W-:Y:S02]  /*3e20*/  SHF.L.U32 R5, R11, 0x1f, RZ ;  /* 0x0000001f0b057819 */ /* 0x000fe400000006ff */
[----:B------:R-:W-:-:S07]  /*3e30*/  R2UR UR6, R16 ;  /* 0x00000000100672ca */ /* 0x000fce00000e0000 */
[----:B------:R-:W-:Y:S02]  /*3e40*/  ULEA UR7, UR5, UR62, 0x3 ;  /* 0x0000003e05077291 */ /* 0x000fe4000f8e18ff */
[----:B-1----:R-:W-:-:S04]  /*3e50*/  UISETP.GE.AND UP0, UPT, UR4, 0x1, UPT ;  /* 0x000000010400788c */ /* 0x002fc8000bf06270 */
[----:B------:R-:W-:Y:S01]  /*3e60*/  IMAD.U32 R4, RZ, RZ, UR7 ;  /* 0x00000007ff047e24 */ /* 0x000fe2000f8e00ff */
[----:B------:R-:W-:Y:S01]  /*3e70*/  ULEA UR8, UR5, UR6, 0x7 ;  /* 0x0000000605087291 */ /* 0x000fe2000f8e38ff */
[----:B------:R-:W-:-:S05]  /*3e80*/  PLOP3.LUT P0, PT, PT, PT, UP0, 0x80, 0x8 ;  /* 0x000000000008781c */ /* 0x000fca0003f0f008 */
[----:B------:R-:W-:-:S08]  /*3e90*/  @UP0 ULEA UR4, UR9, UR62, 0x3 ;  /* 0x0000003e09040291 */ /* 0x000fd0000f8e18ff */
[----:B------:R-:W-:-:S04]  /*3ea0*/  @P0 SHF.L.U32 R3, R8, 0x1f, RZ ;  /* 0x0000001f08030819 */ /* 0x000fc800000006ff */
[----:B------:R1:W2:Y:S01]  /*3eb0*/  @P0 SYNCS.PHASECHK.TRANS64.TRYWAIT P2, [UR4], R3 ;  /* 0x00000003ff0005a7 */ /* 0x0002a20008041104 */
[----:B------:R-:W3:Y:S02]  /*3ec0*/  SYNCS.PHASECHK.TRANS64.TRYWAIT P0, [UR7+0xb0], R5 ;  /* 0x0000b005ff0075a7 */ /* 0x000ee40008001107 */
[----:B-123--:R-:W-:Y:S05]  /*3ed0*/  @!P0 BRA `(.L_x_71) ;  /* 0x0000007800948947 */ /* 0x00efea0003800000 */
.L_x_203:
[----:B------:R-:W-:Y:S01]  /*3ee0*/  UMOV UR64, UR60 ;  /* 0x0000003c00407c82 */ /* 0x000fe20008000000 */
[----:B------:R-:W-:Y:S05]  /*3ef0*/  BRA.U !UP0, `(.L_x_72) ;  /* 0x0000000508d07547 */ /* 0x000fea000b800000 */
[----:B------:R-:W-:Y:S01]  /*3f00*/  R2UR UR4, R15 ;  /* 0x000000000f0472ca */ /* 0x000fe200000e0000 */
[----:B------:R-:W-:Y:S01]  /*3f10*/  UPLOP3.LUT UP2, UPT, UPT, UPT, UPT, 0x40, 0x4 ;  /* 0x000000000004789c */ /* 0x000fe20003f4e870 */
[----:B------:R-:W-:Y:S01]  /*3f20*/  R2UR UR61, R12 ;  /* 0x000000000c3d72ca */ /* 0x000fe200000e0000 */
[----:B------:R-:W-:-:S10]  /*3f30*/  UMOV UR7, UR9 ;  /* 0x0000000900077c82 */ /* 0x000fd40008000000 */
[----:B------:R-:W-:-:S12]  /*3f40*/  UIADD3 UR64, UPT, UPT, UR4, UR60, URZ ;  /* 0x0000003c04407290 */ /* 0x000fd8000fffe0ff */
.L_x_75:
[----:B--2---:R-:W-:Y:S01]  /*3f50*/  ULEA UR5, UR7, UR62, 0x3 ;  /* 0x0000003e07057291 */ /* 0x004fe2000f8e18ff */
[----:B------:R-:W-:Y:S11]  /*3f60*/  @P2 BRA `(.L_x_73) ;  /* 0x00000000000c2947 */ /* 0x000ff60003800000 */
[----:B-1----:R-:W-:Y:S04]  /*3f70*/  SHF.L.U32 R5, R8, 0x1f, RZ ;  /* 0x0000001f08057819 */ /* 0x002fe800000006ff */
[----:B------:R-:W1:Y:S02]  /*3f80*/  SYNCS.PHASECHK.TRANS64.TRYWAIT P0, [UR5], R5 ;  /* 0x00000005ff0075a7 */ /* 0x000e640008001105 */
[----:B-1----:R-:W-:Y:S05]  /*3f90*/  @!P0 BRA `(.L_x_74) ;  /* 0x0000007800808947 */ /* 0x002fea0003800000 */
.L_x_73:
[----:B------:R-:W-:Y:S01]  /*3fa0*/  UISETP.NE.AND UP0, UPT, UR61, 0x1, UPT ;  /* 0x000000013d00788c */ /* 0x000fe2000bf05270 */
[----:B------:R-:W-:Y:S01]  /*3fb0*/  PLOP3.LUT P2, PT, PT, PT, PT, 0x80, 0x8 ;  /* 0x000000000008781c */ /* 0x000fe20003f4f070 */
[----:B------:R-:W-:Y:S01]  /*3fc0*/  UIADD3 UR9, UPT, UPT, UR7, 0x1, URZ ;  /* 0x0000000107097890 */ /* 0x000fe2000fffe0ff */
[----:B------:R-:W-:Y:S01]  /*3fd0*/  MOV.SPILL R6, UR65 ;  /* 0x0000004100067c02 */ /* 0x000fe20009000f00 */
[----:B------:R-:W-:Y:S01]  /*3fe0*/  UIADD3 UR63, UPT, UPT, UR5, 0x10, URZ ;  /* 0x00000010053f7890 */ /* 0x000fe2000fffe0ff */
[----:B-1----:R-:W-:Y:S01]  /*3ff0*/  MOV.SPILL R5, UR64 ;  /* 0x0000004000057c02 */ /* 0x002fe20009000f00 */
[----:B------:R-:W-:Y:S01]  /*4000*/  UISETP.NE.AND UP1, UPT, UR9, 0x2, UPT ;  /* 0x000000020900788c */ /* 0x000fe2000bf25270 */
[----:B------:R-:W-:Y:S01]  /*4010*/  PLOP3.LUT P0, PT, PT, PT, UP0, 0x80, 0x8 ;  /* 0x000000000008781c */ /* 0x000fe20003f0f008 */
[----:B------:R-:W-:Y:S02]  /*4020*/  ULEA UR6, UR7, UR67, 0xb ;  /* 0x0000004307067291 */ /* 0x000fe4000f8e58ff */
[----:B------:R-:W-:Y:S02]  /*4030*/  USEL UR5, URZ, 0x1, UP1 ;  /* 0x00000001ff057887 */ /* 0x000fe40008800000 */
[----:B------:R-:W-:Y:S02]  /*4040*/  USEL UR9, UR9, URZ, UP1 ;  /* 0x000000ff09097287 */ /* 0x000fe40008800000 */
[----:B------:R-:W-:Y:S02]  /*4050*/  ULEA UR4, UR7, UR66, 0xc ;  /* 0x0000004207047291 */ /* 0x000fe4000f8e60ff */
[----:B------:R-:W-:Y:S01]  /*4060*/  @UP0 ULEA UR7, UR9, UR62, 0x3 ;  /* 0x0000003e09070291 */ /* 0x000fe2000f8e18ff */
[----:B------:R-:W-:Y:S01]  /*4070*/  LOP3.LUT R8, R8, UR5, RZ, 0x3c, !PT ;  /* 0x0000000508087c12 */ /* 0x000fe2000f8e3cff */
[----:B------:R-:W-:Y:S02]  /*4080*/  UIADD3 UR20, UPT, UPT, UR6, 0x2, URZ ;  /* 0x0000000206147890 */ /* 0x000fe4000fffe0ff */
[----:B------:R-:W-:Y:S01]  /*4090*/  UIADD3 UR18, UPT, UPT, UR4, 0x2, URZ ;  /* 0x0000000204127890 */ /* 0x000fe2000fffe0ff */
[----:B------:R-:W-:Y:S01]  /*40a0*/  @P0 SHF.L.U32 R3, R8, 0x1f, RZ ;  /* 0x0000001f08030819 */ /* 0x000fe200000006ff */
[----:B------:R-:W-:Y:S02]  /*40b0*/  UIADD3 UR16, UPT, UPT, UR6, 0x4, URZ ;  /* 0x0000000406107890 */ /* 0x000fe4000fffe0ff */
[----:B------:R-:W-:Y:S01]  /*40c0*/  UIADD3 UR10, UPT, UPT, UR4, 0x4, URZ ;  /* 0x00000004040a7890 */ /* 0x000fe2000fffe0ff */
[----:B------:R2:W3:Y:S01]  /*40d0*/  @P0 SYNCS.PHASECHK.TRANS64.TRYWAIT P2, [UR7], R3 ;  /* 0x00000003ff0005a7 */ /* 0x0004e20008041107 */
[----:B------:R-:W-:Y:S02]  /*40e0*/  UIADD3 UR14, UPT, UPT, UR6, 0x6, URZ ;  /* 0x00000006060e7890 */ /* 0x000fe4000fffe0ff */
        /* <DEDUP_REMOVED lines=21> */
[----:B------:R-:W-:Y:S01]  /*4240*/  UIADD3 UR61, UPT, UPT, UR61, -0x1, URZ ;  /* 0xffffffff3d3d7890 */ /* 0x000fe2000fffe0ff */
[----:B------:R-:W-:Y:S01]  /*4250*/  UMOV UR7, 0x40004040 ;  /* 0x4000404000077882 */ /* 0x000fe20000000000 */
[----:B------:R-:W-:Y:S01]  /*4260*/  UMOV UR64, 0x0 ;  /* 0x0000000000407882 */ /* 0x000fe20000000000 */
[----:B------:R-:W-:Y:S01]  /*4270*/  UMOV UR65, 0x10200910 ;  /* 0x1020091000417882 */ /* 0x000fe20000000000 */
[----:B------:R-:W-:Y:S01]  /*4280*/  UMOV UR5, 0x40004040 ;  /* 0x4000404000057882 */ /* 0x000fe20000000000 */
[----:B------:R-:W-:Y:S01]  /*4290*/  UMOV UR21, 0x40004040 ;  /* 0x4000404000157882 */ /* 0x000fe20000000000 */
[----:B------:R1:W-:Y:S01]  /*42a0*/  UTCHMMA.2CTA gdesc[UR4], gdesc[UR6], tmem[UR8], tmem[UR64], idesc[UR65], UP2 ;  /* 0x00ff4006040075ea */ /* 0x0003e20009200008 */
[----:B------:R-:W-:Y:S01]  /*42b0*/  UPLOP3.LUT UP2, UPT, UPT, UPT, UPT, 0x80, 0x8 ;  /* 0x000000000008789c */ /* 0x000fe20003f4f070 */
[----:B------:R-:W-:Y:S01]  /*42c0*/  UMOV UR19, 0x40004040 ;  /* 0x4000404000137882 */ /* 0x000fe20000000000 */
[----:B------:R-:W-:Y:S01]  /*42d0*/  UMOV UR17, 0x40004040 ;  /* 0x4000404000117882 */ /* 0x000fe20000000000 */
[----:B------:R4:W-:Y:S01]  /*42e0*/  UTCHMMA.2CTA gdesc[UR18], gdesc[UR20], tmem[UR8], tmem[UR64], idesc[UR65], UPT ;  /* 0x00ff4014120075ea */ /* 0x0009e2000ba00008 */
        /* <DEDUP_REMOVED lines=19> */
[----:B-1----:R-:W-:Y:S01]  /*4420*/  UMOV UR7, 0x10200910 ;  /* 0x1020091000077882 */ /* 0x002fe20000000000 */
[----:B------:R-:W-:Y:S01]  /*4430*/  UMOV UR35, 0x40004040 ;  /* 0x4000404000237882 */ /* 0x000fe20000000000 */
[----:B------:R-:W-:Y:S01]  /*4440*/  UMOV UR33, 0x40004040 ;  /* 0x4000404000217882 */ /* 0x000fe20000000000 */
[----:B------:R-:W-:Y:S01]  /*4450*/  UMOV UR27, 0x40004040 ;  /* 0x40004040001b7882 */ /* 0x000fe20000000000 */
[----:B------:R-:W-:Y:S01]  /*4460*/  UMOV UR25, 0x40004040 ;  /* 0x4000404000197882 */ /* 0x000fe20000000000 */
[----:B----4-:R-:W-:Y:S02]  /*4470*/  UIADD3 UR20, UPT, UPT, UR4, 0xc02, URZ ;  /* 0x00000c0204147890 */ /* 0x010fe4000fffe0ff */
[----:B------:R-:W-:Y:S02]  /*4480*/  UIADD3 UR18, UPT, UPT, UR6, 0x604, URZ ;  /* 0x0000060406127890 */ /* 0x000fe4000fffe0ff */
[----:B--2---:R-:W-:Y:S02]  /*4490*/  UIADD3 UR16, UPT, UPT, UR4, 0xc04, URZ ;  /* 0x00000c0404107890 */ /* 0x004fe4000fffe0ff */
[----:B------:R-:W-:Y:S01]  /*44a0*/  UIADD3 UR10, UPT, UPT, UR6, 0x606, URZ ;  /* 0x00000606060a7890 */ /* 0x000fe2000fffe0ff */
[----:B------:R-:W-:Y:S01]  /*44b0*/  R2UR.FILL UR65, R6 ;  /* 0x00000000064172ca */ /* 0x000fe200004e0000 */
[----:B------:R-:W-:Y:S01]  /*44c0*/  UMOV UR14, 0x0 ;  /* 0x00000000000e7882 */ /* 0x000fe20000000000 */
[----:B------:R-:W-:Y:S01]  /*44d0*/  UMOV UR15, 0x10200910 ;  /* 0x10200910000f7882 */ /* 0x000fe20000000000 */
[----:B------:R-:W-:Y:S01]  /*44e0*/  UMOV UR12, 0x0 ;  /* 0x00000000000c7882 */ /* 0x000fe20000000000 */
[----:B------:R-:W-:Y:S01]  /*44f0*/  UTCHMMA.2CTA gdesc[UR28], gdesc[UR30], tmem[UR8], tmem[UR14], idesc[UR15], UPT ;  /* 0x00ff0e1e1c0075ea */ /* 0x000fe2000ba00008 */
[----:B------:R-:W-:Y:S01]  /*4500*/  UTCHMMA.2CTA gdesc[UR56], gdesc[UR58], tmem[UR8], tmem[UR14], idesc[UR15], UPT ;  /* 0x00ff0e3a380075ea */ /* 0x000fe2000ba00008 */
[----:B------:R-:W-:Y:S01]  /*4510*/  UMOV UR13, 0x10200910 ;  /* 0x10200910000d7882 */ /* 0x000fe20000000000 */
[----:B------:R-:W-:Y:S01]  /*4520*/  UTCHMMA.2CTA gdesc[UR52], gdesc[UR54], tmem[UR8], tmem[UR14], idesc[UR15], UPT ;  /* 0x00ff0e36340075ea */ /* 0x000fe2000ba00008 */
[----:B------:R-:W-:Y:S01]  /*4530*/  UIADD3 UR4, UPT, UPT, UR4, 0xc06, URZ ;  /* 0x00000c0604047890 */ /* 0x000fe2000fffe0ff */
[----:B------:R-:W-:Y:S01]  /*4540*/  UTCHMMA.2CTA gdesc[UR48], gdesc[UR50], tmem[UR8], tmem[UR12], idesc[UR13], UPT ;  /* 0x00ff0c32300075ea */ /* 0x000fe2000ba00008 */
[----:B------:R-:W-:Y:S01]  /*4550*/  UTCHMMA.2CTA gdesc[UR44], gdesc[UR46], tmem[UR8], tmem[UR12], idesc[UR13], UPT ;  /* 0x00ff0c2e2c0075ea */ /* 0x000fe2000ba00008 */
[----:B------:R-:W-:Y:S01]  /*4560*/  UMOV UR6, 0x0 ;  /* 0x0000000000067882 */ /* 0x000fe20000000000 */
[----:B------:R-:W-:Y:S01]  /*4570*/  UTCHMMA.2CTA gdesc[UR40], gdesc[UR42], tmem[UR8], tmem[UR12], idesc[UR13], UPT ;  /* 0x00ff0c2a280075ea */ /* 0x000fe2000ba00008 */
[----:B------:R1:W-:Y:S01]  /*4580*/  UTCHMMA.2CTA gdesc[UR36], gdesc[UR38], tmem[UR8], tmem[UR6], idesc[UR7], UPT ;  /* 0x00ff0626240075ea */ /* 0x0003e2000ba00008 */
[----:B------:R2:W-:Y:S01]  /*4590*/  UTCHMMA.2CTA gdesc[UR32], gdesc[UR34], tmem[UR8], tmem[UR76], idesc[UR77], UPT ;  /* 0x00ff4c22200075ea */ /* 0x0005e2000ba00008 */
[----:B------:R-:W-:Y:S01]  /*45a0*/  UMOV UR23, 0x40004040 ;  /* 0x4000404000177882 */ /* 0x000fe20000000000 */
[----:B------:R2:W-:Y:S01]  /*45b0*/  UTCHMMA.2CTA gdesc[UR24], gdesc[UR26], tmem[UR8], tmem[UR74], idesc[UR75], UPT ;  /* 0x00ff4a1a180075ea */ /* 0x0005e2000ba00008 */
[----:B------:R-:W-:Y:S01]  /*45c0*/  R2UR.FILL UR64, R5 ;  /* 0x00000000054072ca */ /* 0x000fe200004e0000 */
[----:B------:R2:W-:Y:S01]  /*45d0*/  UTCHMMA.2CTA gdesc[UR20], gdesc[UR22], tmem[UR8], tmem[UR72], idesc[UR73], UPT ;  /* 0x00ff4816140075ea */ /* 0x0005e2000ba00008 */
[----:B------:R2:W-:Y:S01]  /*45e0*/  UTCHMMA.2CTA gdesc[UR16], gdesc[UR18], tmem[UR8], tmem[UR70], idesc[UR71], UPT ;  /* 0x00ff4612100075ea */ /* 0x0005e2000ba00008 */
[----:B------:R2:W-:Y:S01]  /*45f0*/  UTCHMMA.2CTA gdesc[UR4], gdesc[UR10], tmem[UR8], tmem[UR68], idesc[UR69], UPT ;  /* 0x00ff440a040075ea */ /* 0x0005e2000ba00008 */
[----:B------:R2:W-:Y:S09]  /*4600*/  UTCBAR.2CTA.MULTICAST [UR63], URZ, UR65 ;  /* 0x000000ff3f0073e9 */ /* 0x0005f20008200841 */
[----:B------:R-:W-:Y:S01]  /*4610*/  UISETP.NE.AND UP0, UPT, UR60, UR64, UPT ;  /* 0x000000403c00728c */ /* 0x000fe2000bf05270 */
[----:B-1----:R-:W-:Y:S08]  /*4620*/  UMOV UR7, UR9 ;  /* 0x0000000900077c82 */ /* 0x002ff00008000000 */
[----:B---3--:R-:W-:Y:S05]  /*4630*/  BRA.U UP0, `(.L_x_75) ;  /* 0xfffffff900447547 */ /* 0x008fea000b83ffff */
.L_x_72:
[----:B--2---:R-:W-:Y:S01]  /*4640*/  R2UR UR4, R4 ;  /* 0x00000000040472ca */ /* 0x004fe200000e0000 */
[----:B------:R-:W-:Y:S01]  /*4650*/  UMOV UR60, UR64 ;  /* 0x00000040003c7c82 */ /* 0x000fe20008000000 */
[----:B------:R-:W-:-:S11]  /*4660*/  R2UR UR5, R13 ;  /* 0x000000000d0572ca */ /* 0x000fd600000e0000 */
[----:B------:R-:W-:-:S09]  /*4670*/  UIADD3 UR4, UPT, UPT, UR4, 0x90, URZ ;  /* 0x0000009004047890 */ /* 0x000fd2000fffe0ff */
[----:B------:R2:W-:Y:S01]  /*4680*/  UTCBAR.2CTA.MULTICAST [UR4], URZ, UR5 ;  /* 0x000000ff040073e9 */ /* 0x0005e20008200805 */
[----:B------:R-:W-:Y:S02]  /*4690*/  NOP ;  /* 0x0000000000007918 */ /* 0x000fe40000000000 */
.L_x_70:
[----:B--2---:R-:W-:Y:S02]  /*46a0*/  R2UR UR4, R14 ;  /* 0x000000000e0472ca */ /* 0x004fe400000e0000 */
[----:B------:R-:W-:-:S04]  /*46b0*/  ISETP.NE.AND P0, PT, R10, 0x2, PT ;  /* 0x000000020a00780c */ /* 0x000fc80003f05270 */
[----:B-1----:R-:W-:Y:S02]  /*46c0*/  SEL R3, RZ, 0x1, P0 ;  /* 0x00000001ff037807 */ /* 0x002fe40000000000 */
[----:B------:R-:W-:Y:S02]  /*46d0*/  SEL R10, R10, RZ, P0 ;  /* 0x000000ff0a0a7207 */ /* 0x000fe40000000000 */
[----:B------:R-:W-:-:S03]  /*46e0*/  LOP3.LUT R9, R9, R3, RZ, 0x3c, !PT ;  /* 0x0000000309097212 */ /* 0x000fc600078e3cff */
[----:B------:R-:W-:-:S04]  /*46f0*/  UIADD3 UR4, UPT, UPT, UR4, 0x1, URZ ;  /* 0x0000000104047890 */ /* 0x000fc8000fffe0ff */
[----:B------:R-:W-:-:S04]  /*4700*/  UISETP.NE.AND UP0, UPT, UR4, 0x4, UPT ;  /* 0x000000040400788c */ /* 0x000fc8000bf05270 */
[----:B------:R-:W-:Y:S02]  /*4710*/  USEL UR5, URZ, 0x1, UP0 ;  /* 0x00000001ff057887 */ /* 0x000fe40008000000 */
[----:B------:R-:W-:-:S04]  /*4720*/  USEL UR4, UR4, URZ, UP0 ;  /* 0x000000ff04047287 */ /* 0x000fc80008000000 */
[----:B------:R-:W-:Y:S02]  /*4730*/  LOP3.LUT R11, R11, UR5, RZ, 0x3c, !PT ;  /* 0x000000050b0b7c12 */ /* 0x000fe4000f8e3cff */
[----:B------:R-:W-:Y:S01]  /*4740*/  IMAD.U32 R14, RZ, RZ, UR4 ;  /* 0x00000004ff0e7e24 */ /* 0x000fe2000f8e00ff */
[----:B------:R-:W-:Y:S06]  /*4750*/  @P1 BRA `(.L_x_76) ;  /* 0xfffffff4005c1947 */ /* 0x000fec000383ffff */
[----:B------:R-:W1:Y:S01]  /*4760*/  S2UR UR8, SR_CgaCtaId ;  /* 0x00000000000879c3 */ /* 0x000e620000008800 */
[----:B------:R-:W-:Y:S02]  /*4770*/  ELECT P0, URZ, PT ;  /* 0x0000000000ff782f */ /* 0x000fe40003800000 */
[----:B------:R-:W-:Y:S01]  /*4780*/  R2UR UR5, R2 ;  /* 0x00000000020572ca */ /* 0x000fe200000e0000 */
[----:B------:R-:W-:Y:S01]  /*4790*/  UMOV UR4, 0x40 ;  /* 0x0000004000047882 */ /* 0x000fe20000000000 */
[----:B------:R-:W-:-:S03]  /*47a0*/  IMAD.MOV.U32 R2, RZ, RZ, 0x1 ;  /* 0x00000001ff027424 */ /* 0x000fc600078e00ff */
[----:B------:R-:W-:Y:S08]  /*47b0*/  UVIRTCOUNT.DEALLOC.SMPOOL 0x80 ;  /* 0x000000800000784c */ /* 0x000ff00000000000 */
[----:B------:R-:W-:Y:S02]  /*47c0*/  UISETP.NE.AND UP1, UPT, UR5, URZ, UPT ;  /* 0x000000ff0500728c */ /* 0x000fe4000bf25270 */
[----:B-1----:R-:W-:-:S09]  /*47d0*/  ULEA UR8, UR8, UR4, 0x18 ;  /* 0x0000000408087291 */ /* 0x002fd2000f8ec0ff */
[----:B------:R1:W-:Y:S01]  /*47e0*/  @P0 STS.U8 [UR8+0x1c], R2 ;  /* 0x00001c02ff000988 */ /* 0x0003e20008000008 */
[----:B------:R-:W-:Y:S05]  /*47f0*/  BRA.U UP1, `(.L_x_77) ;  /* 0x0000000101a87547 */ /* 0x000fea000b800000 */
[----:B------:R-:W-:Y:S01]  /*4800*/  R2UR UR4, R14 ;  /* 0x000000000e0472ca */ /* 0x000fe200000e0000 */
[----:B------:R-:W-:Y:S01]  /*4810*/  UIADD3 UR7, UPT, UPT, UR62, 0xb0, URZ ;  /* 0x000000b03e077890 */ /* 0x000fe2000fffe0ff */
[----:B------:R-:W-:-:S11]  /*4820*/  SHF.L.U32 R3, R11, 0x1f, RZ ;  /* 0x0000001f0b037819 */ /* 0x000fd600000006ff */
[----:B------:R-:W-:-:S09]  /*4830*/  ULEA UR4, UR4, UR7, 0x3 ;  /* 0x0000000704047291 */ /* 0x000fd2000f8e18ff */
[----:B------:R-:W2:Y:S02]  /*4840*/  SYNCS.PHASECHK.TRANS64.TRYWAIT P0, [UR4], R3 ;  /* 0x00000003ff0075a7 */ /* 0x000ea40008001104 */
[----:B--2---:R-:W-:Y:S05]  /*4850*/  @!P0 BRA `(.L_x_78) ;  /* 0x0000007000688947 */ /* 0x004fea0003800000 */
.L_x_206:
[----:B------:R-:W-:-:S13]  /*4860*/  R2UR UR4, R14 ;  /* 0x000000000e0472ca */ /* 0x000fda00000e0000 */
[----:B------:R-:W-:-:S04]  /*4870*/  UIADD3 UR4, UPT, UPT, UR4, 0x1, URZ ;  /* 0x0000000104047890 */ /* 0x000fc8000fffe0ff */
[----:B------:R-:W-:-:S04]  /*4880*/  UISETP.NE.AND UP0, UPT, UR4, 0x4, UPT ;  /* 0x000000040400788c */ /* 0x000fc8000bf05270 */
[----:B------:R-:W-:Y:S02]  /*4890*/  USEL UR6, URZ, 0x1, UP0 ;  /* 0x00000001ff067887 */ /* 0x000fe40008000000 */
[----:B------:R-:W-:-:S04]  /*48a0*/  USEL UR4, UR4, URZ, UP0 ;  /* 0x000000ff04047287 */ /* 0x000fc80008000000 */
[----:B------:R-:W-:Y:S01]  /*48b0*/  ULEA UR5, UR4, UR7, 0x3 ;  /* 0x0000000704057291 */ /* 0x000fe2000f8e18ff */
[----:B-1----:R-:W-:-:S04]  /*48c0*/  LOP3.LUT R3, R11, UR6, RZ, 0x3c, !PT ;  /* 0x000000060b037c12 */ /* 0x002fc8000f8e3cff */
[----:B------:R-:W-:-:S04]  /*48d0*/  SHF.L.U32 R4, R3, 0x1f, RZ ;  /* 0x0000001f03047819 */ /* 0x000fc800000006ff */
[----:B------:R-:W1:Y:S02]  /*48e0*/  SYNCS.PHASECHK.TRANS64.TRYWAIT P0, [UR5], R4 ;  /* 0x00000004ff0075a7 */ /* 0x000e640008001105 */
[----:B-1----:R-:W-:Y:S05]  /*48f0*/  @!P0 BRA `(.L_x_79) ;  /* 0x0000007000588947 */ /* 0x002fea0003800000 */
.L_x_208:
[----:B------:R-:W-:-:S04]  /*4900*/  UIADD3 UR4, UPT, UPT, UR4, 0x1, URZ ;  /* 0x0000000104047890 */ /* 0x000fc8000fffe0ff */
[----:B------:R-:W-:-:S04]  /*4910*/  UISETP.NE.AND UP0, UPT, UR4, 0x4, UPT ;  /* 0x000000040400788c */ /* 0x000fc8000bf05270 */
[----:B------:R-:W-:Y:S02]  /*4920*/  USEL UR6, URZ, 0x1, UP0 ;  /* 0x00000001ff067887 */ /* 0x000fe40008000000 */
[----:B------:R-:W-:-:S04]  /*4930*/  USEL UR4, UR4, URZ, UP0 ;  /* 0x000000ff04047287 */ /* 0x000fc80008000000 */
[----:B------:R-:W-:Y:S01]  /*4940*/  ULEA UR5, UR4, UR7, 0x3 ;  /* 0x0000000704057291 */ /* 0x000fe2000f8e18ff */
[----:B------:R-:W-:-:S04]  /*4950*/  LOP3.LUT R3, R3, UR6, RZ, 0x3c, !PT ;  /* 0x0000000603037c12 */ /* 0x000fc8000f8e3cff */
[----:B-1----:R-:W-:-:S04]  /*4960*/  SHF.L.U32 R4, R3, 0x1f, RZ ;  /* 0x0000001f03047819 */ /* 0x002fc800000006ff */
[----:B------:R-:W1:Y:S02]  /*4970*/  SYNCS.PHASECHK.TRANS64.TRYWAIT P0, [UR5], R4 ;  /* 0x00000004ff0075a7 */ /* 0x000e640008001105 */
[----:B-1----:R-:W-:Y:S05]  /*4980*/  @!P0 BRA `(.L_x_80) ;  /* 0x00000070004c8947 */ /* 0x002fea0003800000 */
.L_x_210:
[----:B------:R-:W-:-:S04]  /*4990*/  UIADD3 UR4, UPT, UPT, UR4, 0x1, URZ ;  /* 0x0000000104047890 */ /* 0x000fc8000fffe0ff */
[----:B------:R-:W-:-:S04]  /*49a0*/  UISETP.NE.AND UP0, UPT, UR4, 0x4, UPT ;  /* 0x000000040400788c */ /* 0x000fc8000bf05270 */
[----:B------:R-:W-:Y:S02]  /*49b0*/  USEL UR5, URZ, 0x1, UP0 ;  /* 0x00000001ff057887 */ /* 0x000fe40008000000 */
[----:B------:R-:W-:-:S04]  /*49c0*/  USEL UR4, UR4, URZ, UP0 ;  /* 0x000000ff04047287 */ /* 0x000fc80008000000 */
[----:B------:R-:W-:Y:S01]  /*49d0*/  ULEA UR4, UR4, UR7, 0x3 ;  /* 0x0000000704047291 */ /* 0x000fe2000f8e18ff */
[----:B------:R-:W-:-:S04]  /*49e0*/  LOP3.LUT R3, R3, UR5, RZ, 0x3c, !PT ;  /* 0x0000000503037c12 */ /* 0x000fc8000f8e3cff */
[----:B------:R-:W-:Y:S01]  /*49f0*/  SHF.L.U32 R3, R3, 0x1f, RZ ;  /* 0x0000001f03037819 */ /* 0x000fe200000006ff */
[----:B-1----:R-:W-:-:S04]  /*4a00*/  IMAD.U32 R2, RZ, RZ, UR4 ;  /* 0x00000004ff027e24 */ /* 0x002fc8000f8e00ff */
[----:B------:R1:W2:Y:S03]  /*4a10*/  SYNCS.PHASECHK.TRANS64.TRYWAIT P0, [R2+URZ], R3 ;  /* 0x00000003020075a7 */ /* 0x0002a600080011ff */
[----:B--2---:R-:W-:Y:S05]  /*4a20*/  @!P0 NANOSLEEP.SYNCS 0x989680 ;  /* 0x009896800000895d */ /* 0x004fea0003900000 */
[----:B------:R-:W2:Y:S02]  /*4a30*/  @!P0 SYNCS.PHASECHK.TRANS64 P0, [R2+URZ], R3 ;  /* 0x00000003020085a7 */ /* 0x000ea400080010ff */
[----:B--2---:R-:W-:Y:S05]  /*4a40*/  @P0 BRA `(.L_x_81) ;  /* 0x0000000000240947 */ /* 0x004fea0003800000 */
.L_x_82:
[----:B--2---:R2:W3:Y:S02]  /*4a50*/  SYNCS.PHASECHK.TRANS64.TRYWAIT P0, [R2+URZ], R3 ;  /* 0x00000003020075a7 */ /* 0x0044e400080011ff */
[----:B---3--:R-:W-:Y:S05]  /*4a60*/  @!P0 NANOSLEEP.SYNCS 0x989680 ;  /* 0x009896800000895d */ /* 0x008fea0003900000 */
[----:B------:R-:W3:Y:S02]  /*4a70*/  @!P0 SYNCS.PHASECHK.TRANS64 P0, [R2+URZ], R3 ;  /* 0x00000003020085a7 */ /* 0x000ee400080010ff */
[----:B---3--:R-:W-:Y:S05]  /*4a80*/  @!P0 BRA `(.L_x_82) ;  /* 0xfffffffc00f08947 */ /* 0x008fea000383ffff */
[----:B------:R-:W-:Y:S05]  /*4a90*/  BRA `(.L_x_81) ;  /* 0x0000000000107947 */ /* 0x000fea0003800000 */
.L_x_77:
[----:B------:R-:W-:Y:S01]  /*4aa0*/  R2UR UR5, R0 ;  /* 0x00000000000572ca */ /* 0x000fe200000e0000 */
[----:B------:R-:W-:-:S12]  /*4ab0*/  UIADD3 UR4, UPT, UPT, UR62, 0xf0, URZ ;  /* 0x000000f03e047890 */ /* 0x000fd8000fffe0ff */
[----:B------:R-:W-:-:S09]  /*4ac0*/  UPRMT UR4, UR5, 0x654, UR4 ;  /* 0x0000065405047896 */ /* 0x000fd20008000004 */
[----:B------:R-:W-:Y:S03]  /*4ad0*/  SYNCS.ARRIVE.TRANS64.RED.A1T0 RZ, [UR4], RZ ;  /* 0x000000ffffff79a7 */ /* 0x000fe60008100404 */
.L_x_81:
[----:B-12---:R-:W-:Y:S01]  /*4ae0*/  SHF.L.U32 R3, RZ, 0x1f, RZ ;  /* 0x0000001fff037819 */ /* 0x006fe200000006ff */
[----:B------:R-:W-:Y:S01]  /*4af0*/  UIADD3 UR4, UPT, UPT, UR62, 0xf0, URZ ;  /* 0x000000f03e047890 */ /* 0x000fe2000fffe0ff */
[----:B------:R-:W-:Y:S02]  /*4b00*/  PLOP3.LUT P0, PT, PT, PT, UP1, 0x80, 0x8 ;  /* 0x000000000008781c */ /* 0x000fe40003f0f018 */
[----:B------:R-:W1:Y:S02]  /*4b10*/  SYNCS.PHASECHK.TRANS64.TRYWAIT P1, [UR62+0xf0], R3 ;  /* 0x0000f003ff0075a7 */ /* 0x000e64000802113e */
[----:B-1----:R-:W-:Y:S09]  /*4b20*/  @!P1 BRA `(.L_x_83) ;  /* 0x0000006c00fc9947 */ /* 0x002ff20003800000 */
.L_x_212:
[----:B------:R-:W-:Y:S02]  /*4b30*/  R2UR UR6, R0 ;  /* 0x00000000000672ca */ /* 0x000fe400000e0000 */
[----:B------:R-:W-:-:S11]  /*4b40*/  R2UR UR5, R16 ;  /* 0x00000000100572ca */ /* 0x000fd600000e0000 */
[----:B------:R-:W-:-:S03]  /*4b50*/  @!UP1 UPRMT UR4, UR6, 0x654, UR4 ;  /* 0x0000065406049896 */ /* 0x000fc60008000004 */
[----:B------:R-:W-:-:S06]  /*4b60*/  UMOV UR6, 0x1 ;  /* 0x0000000100067882 */ /* 0x000fcc0000000000 */
[----:B------:R-:W-:Y:S01]  /*4b70*/  @!P0 SYNCS.ARRIVE.TRANS64.RED.A1T0 RZ, [UR4], RZ ;  /* 0x000000ffffff89a7 */ /* 0x000fe20008100404 */
[----:B------:R-:W-:Y:S01]  /*4b80*/  NOP ;  /* 0x0000000000007918 */ /* 0x000fe20000000000 */
[----:B------:R-:W2:Y:S01]  /*4b90*/  LDS R0, [UR8+0x14] ;  /* 0x00001408ff007984 */ /* 0x000ea20008000800 */
[----:B------:R-:W-:-:S03]  /*4ba0*/  ULOP3.LUT UR4, UR5, 0xffff, URZ, 0xc0, !UPT ;  /* 0x0000ffff05047892 */ /* 0x000fc6000f8ec0ff */
[----:B------:R-:W-:Y:S01]  /*4bb0*/  UMOV UR5, 0xffff ;  /* 0x0000ffff00057882 */ /* 0x000fe20000000000 */
[----:B------:R-:W-:-:S04]  /*4bc0*/  USHF.R.U32.HI UR4, URZ, 0x5, UR4 ;  /* 0x00000005ff047899 */ /* 0x000fc80008011604 */
[----:B------:R-:W-:Y:S02]  /*4bd0*/  USHF.L.U32 UR5, UR5, UR4, URZ ;  /* 0x0000000405057299 */ /* 0x000fe400080006ff */
[----:B------:R-:W-:-:S04]  /*4be0*/  USHF.L.U32 UR4, UR6, UR4, URZ ;  /* 0x0000000406047299 */ /* 0x000fc800080006ff */
[----:B--2---:R-:W-:-:S04]  /*4bf0*/  LOP3.LUT R0, R0, UR5, RZ, 0xc0, !PT ;  /* 0x0000000500007c12 */ /* 0x004fc8000f8ec0ff */
[----:B------:R-:W-:-:S13]  /*4c00*/  ISETP.NE.AND P0, PT, R0, UR5, PT ;  /* 0x0000000500007c0c */ /* 0x000fda000bf05270 */
[----:B------:R-:W-:Y:S05]  /*4c10*/  @P0 BRA `(.L_x_84) ;  /* 0x0000000000580947 */ /* 0x000fea0003800000 */
[----:B------:R-:W2:Y:S02]  /*4c20*/  LDS R0, [UR8+0x18] ;  /* 0x00001808ff007984 */ /* 0x000ea40008000800 */
[----:B--2---:R-:W-:-:S04]  /*4c30*/  LOP3.LUT R0, R0, UR4, RZ, 0xc0, !PT ;  /* 0x0000000400007c12 */ /* 0x004fc8000f8ec0ff */
[----:B------:R-:W-:-:S13]  /*4c40*/  ISETP.NE.AND P0, PT, R0, UR4, PT ;  /* 0x0000000400007c0c */ /* 0x000fda000bf05270 */
[----:B------:R-:W-:Y:S05]  /*4c50*/  @P0 BRA `(.L_x_85) ;  /* 0x00000000003c0947 */ /* 0x000fea0003800000 */
[----:B-1----:R-:W1:Y:S01]  /*4c60*/  S2R R2, SR_LANEID ;  /* 0x0000000000027919 */ /* 0x002e620000000000 */
[----:B------:R-:W-:-:S06]  /*4c70*/  ULOP3.LUT UR5, URZ, UR5, URZ, 0x33, !UPT ;  /* 0x00000005ff057292 */ /* 0x000fcc000f8e33ff */
[----:B------:R-:W-:-:S04]  /*4c80*/  IMAD.U32 R0, RZ, RZ, UR5 ;  /* 0x00000005ff007e24 */ /* 0x000fc8000f8e00ff */
[----:B------:R2:W3:Y:S02]  /*4c90*/  REDUX UR7, R0 ;  /* 0x00000000000773c4 */ /* 0x0004e40000000000 */
[----:B------:R4:W-:Y:S01]  /*4ca0*/  UTCATOMSWS.AND URZ, UR5 ;  /* 0x0000000500ff79e3 */ /* 0x0009e20008000000 */
[----:B--2---:R-:W-:Y:S01]  /*4cb0*/  LOP3.LUT R0, RZ, UR4, RZ, 0x33, !PT ;  /* 0x00000004ff007c12 */ /* 0x004fe2000f8e33ff */
[----:B------:R-:W-:Y:S02]  /*4cc0*/  VOTEU.ANY UR4, UPT, PT ;  /* 0x0000000000047886 */ /* 0x000fe400038e0100 */
[----:B------:R-:W-:Y:S02]  /*4cd0*/  UFLO.U32 UR4, UR4 ;  /* 0x00000004000472bd */ /* 0x000fe400080e0000 */
[----:B------:R-:W2:Y:S04]  /*4ce0*/  REDUX UR6, R0 ;  /* 0x00000000000673c4 */ /* 0x000ea80000000000 */
[----:B-1----:R-:W-:-:S02]  /*4cf0*/  ISETP.EQ.U32.AND P0, PT, R2, UR4, PT ;  /* 0x0000000402007c0c */ /* 0x002fc4000bf02070 */
[----:B---3--:R-:W-:-:S11]  /*4d00*/  MOV R2, UR7 ;  /* 0x0000000700027c02 */ /* 0x008fd60008000f00 */
[----:B------:R4:W-:Y:S01]  /*4d10*/  @P0 ATOMS.AND RZ, [UR8+0x14], R2 ;  /* 0x00001402ffff098c */ /* 0x0009e2000a800008 */
[----:B--2---:R-:W-:-:S05]  /*4d20*/  IMAD.U32 R0, RZ, RZ, UR6 ;  /* 0x00000006ff007e24 */ /* 0x004fca000f8e00ff */
[----:B------:R4:W-:Y:S01]  /*4d30*/  @P0 ATOMS.AND RZ, [UR8+0x18], R0 ;  /* 0x00001800ffff098c */ /* 0x0009e2000a800008 */
[----:B------:R-:W-:Y:S05]  /*4d40*/  BRA `(.L_x_86) ;  /* 0x0000000000147947 */ /* 0x000fea0003800000 */
.L_x_85:
[----:B-1----:R-:W-:Y:S02]  /*4d50*/  MOV R2, 0x4d70 ;  /* 0x00004d7000027802 */ /* 0x002fe40000000f00 */
[----:B-----5:R-:W-:Y:S05]  /*4d60*/  CALL.REL.NOINC `($__internal_0_$__cuda_sm10x_tcgen05_guardrail_trap_col_being_dealloced_not_returned_by_alloc) ;  /* 0x0000007400847944 */ /* 0x020fea0003c00000 */
[----:B------:R-:W-:Y:S05]  /*4d70*/  BRA `(.L_x_86) ;  /* 0x0000000000087947 */ /* 0x000fea0003800000 */
.L_x_84:
[----:B-1----:R-:W-:Y:S02]  /*4d80*/  MOV R2, 0x4da0 ;  /* 0x00004da000027802 */ /* 0x002fe40000000f00 */
[----:B-----5:R-:W-:Y:S05]  /*4d90*/  CALL.REL.NOINC `($__internal_2_$__cuda_sm10x_tcgen05_guardrail_trap_unallocated_columns_being_dealloced) ;  /* 0x0000007400907944 */ /* 0x020fea0003c00000 */
.L_x_86:
[----:B------:R-:W-:Y:S01]  /*4da0*/  NOP ;  /* 0x0000000000007918 */ /* 0x000fe20000000000 */
[----:B----4-:R-:W-:Y:S05]  /*4db0*/  EXIT ;  /* 0x000000000000794d */ /* 0x010fea0003800000 */
.L_x_57:
[----:B------:R-:W-:-:S09]  /*4dc0*/  UISETP.NE.OR UP0, UPT, UR18, 0x3, !UP3 ;  /* 0x000000031200788c */ /* 0x000fd2000df05670 */
[----:B------:R-:W-:Y:S05]  /*4dd0*/  BRA.U UP0, `(.L_x_87) ;  /* 0x0000001500c87547 */ /* 0x000fea000b800000 */
[----:B------:R-:W1:Y:S01]  /*4de0*/  LDCU UR37, c[0x0][0x370] ;  /* 0x00006e00ff2577ac */ /* 0x000e620008000800 */
[----:B------:R-:W2:Y:S01]  /*4df0*/  LDC.64 R16, c[0x0][0x348] ;  /* 0x0000d200ff107b82 */ /* 0x000ea20000000a00 */
[----:B------:R-:W-:Y:S01]  /*4e00*/  HFMA2 R14, -RZ, RZ, 0, 0 ;  /* 0x00000000ff0e7431 */ /* 0x000fe200000001ff */
[----:B------:R-:W-:Y:S01]  /*4e10*/  MOV R13, RZ ;  /* 0x000000ff000d7202 */ /* 0x000fe20000000f00 */
[----:B------:R-:W1:Y:S01]  /*4e20*/  LDCU.128 UR48, c[0x0][0xb10] ;  /* 0x00016200ff3077ac */ /* 0x000e620008000c00 */
[----:B------:R-:W-:Y:S01]  /*4e30*/  HFMA2 R7, -RZ, RZ, 0, 0.0078125 ;  /* 0x00002000ff077431 */ /* 0x000fe200000001ff */
[----:B------:R-:W3:Y:S03]  /*4e40*/  LDCU UR31, c[0x0][0x374] ;  /* 0x00006e80ff1f77ac */ /* 0x000ee60008000800 */
[----:B------:R-:W4:Y:S01]  /*4e50*/  LDC.64 R2, c[0x0][0x888] ;  /* 0x00022200ff027b82 */ /* 0x000f220000000a00 */
[----:B------:R-:W3:Y:S01]  /*4e60*/  LDCU UR15, c[0x0][0xb0c] ;  /* 0x00016180ff0f77ac */ /* 0x000ee20008000800 */
[----:B------:R-:W2:Y:S06]  /*4e70*/  LDCU UR47, c[0x0][0xb20] ;  /* 0x00016400ff2f77ac */ /* 0x000eac0008000800 */
[----:B------:R-:W4:Y:S01]  /*4e80*/  LDC.64 R4, c[0x0][0x890] ;  /* 0x00022400ff047b82 */ /* 0x000f220000000a00 */
[----:B------:R-:W2:Y:S01]  /*4e90*/  LDCU UR4, c[0x0][0xb30] ;  /* 0x00016600ff0477ac */ /* 0x000ea20008000800 */
[----:B-1----:R-:W-:-:S02]  /*4ea0*/  UIMAD.WIDE.U32 UR6, UR37, UR48, URZ ;  /* 0x00000030250672a5 */ /* 0x002fc4000f8e00ff */
[----:B---3--:R-:W-:Y:S01]  /*4eb0*/  UIMAD.WIDE.U32 UR8, UR31, UR51, URZ ;  /* 0x000000331f0872a5 */ /* 0x008fe2000f8e00ff */
[----:B------:R-:W-:Y:S01]  /*4ec0*/  UMOV UR21, 0x400 ;  /* 0x0000040000157882 */ /* 0x000fe20000000000 */
[----:B------:R-:W-:Y:S02]  /*4ed0*/  UPLOP3.LUT UP1, UPT, UPT, UPT, UPT, 0x40, 0x4 ;  /* 0x000000000004789c */ /* 0x000fe40003f2e870 */
[----:B------:R-:W-:Y:S01]  /*4ee0*/  ULEA UR21, UR61, UR21, 0x18 ;  /* 0x000000153d157291 */ /* 0x000fe2000f8ec0ff */
[----:B------:R-:W-:Y:S02]  /*4ef0*/  UMOV UR6, UR7 ;  /* 0x0000000700067c82 */ /* 0x000fe40008000000 */
[----:B------:R-:W-:Y:S01]  /*4f00*/  UMOV UR38, UR9 ;  /* 0x0000000900267c82 */ /* 0x000fe20008000000 */
[----:B------:R-:W-:Y:S02]  /*4f10*/  UISETP.GE.AND UP0, UPT, UR39, 0x1, UPT ;  /* 0x000000012700788c */ /* 0x000fe4000bf06270 */
[----:B------:R-:W-:Y:S01]  /*4f20*/  UISETP.NE.AND UP4, UPT, UR39, 0x1, UPT ;  /* 0x000000012700788c */ /* 0x000fe2000bf85270 */
[----:B------:R-:W1:Y:S01]  /*4f30*/  LDCU.64 UR22, c[0x0][0xb28] ;  /* 0x00016500ff1677ac */ /* 0x000e620008000a00 */
[----:B------:R-:W-:-:S02]  /*4f40*/  UISETP.NE.AND UP6, UPT, UR15, 0x1, UPT ;  /* 0x000000010f00788c */ /* 0x000fc4000bfc5270 */
[----:B------:R-:W-:Y:S02]  /*4f50*/  UISETP.NE.AND UP5, UPT, UR50, 0x1, UPT ;  /* 0x000000013200788c */ /* 0x000fe4000bfa5270 */
[----:B------:R-:W-:Y:S02]  /*4f60*/  UIADD3 UR41, UPT, UPT, UR21, 0x20, URZ ;  /* 0x0000002015297890 */ /* 0x000fe4000fffe0ff */
[----:B------:R-:W-:Y:S02]  /*4f70*/  UIADD3 UR33, UPT, UPT, UR21, 0x28, URZ ;  /* 0x0000002815217890 */ /* 0x000fe4000fffe0ff */
[----:B------:R-:W-:Y:S02]  /*4f80*/  UIADD3 UR25, UPT, UPT, UR21, 0x30, URZ ;  /* 0x0000003015197890 */ /* 0x000fe4000fffe0ff */
[----:B------:R-:W-:Y:S02]  /*4f90*/  UIADD3 UR17, UPT, UPT, UR21, 0x38, URZ ;  /* 0x0000003815117890 */ /* 0x000fe4000fffe0ff */
[----:B------:R-:W-:-:S02]  /*4fa0*/  USHF.R.U32.HI UR45, URZ, UR49, UR6 ;  /* 0x00000031ff2d7299 */ /* 0x000fc40008011606 */
[----:B--2---:R-:W-:Y:S02]  /*4fb0*/  USHF.R.U32.HI UR38, URZ, UR47, UR38 ;  /* 0x0000002fff267299 */ /* 0x004fe40008011626 */
[----:B------:R-:W-:-:S11]  /*4fc0*/  UISETP.NE.AND UP3, UPT, UR4, 0x1, UPT ;  /* 0x000000010400788c */ /* 0x000fd6000bf65270 */
.L_x_102:
[C---:B------:R-:W-:Y:S02]  /*4fd0*/  LEA R12, R14.reuse, UR21, 0x3 ;  /* 0x000000150e0c7c11 */ /* 0x040fe4000f8e18ff */
[----:B------:R-:W-:Y:S02]  /*4fe0*/  SHF.L.U32 R0, R13, 0x1f, RZ ;  /* 0x0000001f0d007819 */ /* 0x000fe400000006ff */
[----:B------:R-:W-:Y:S02]  /*4ff0*/  LEA R8, R14, UR21, 0x4 ;  /* 0x000000150e087c11 */ /* 0x000fe4000f8e20ff */
[----:B--2---:R-:W2:Y:S02]  /*5000*/  SYNCS.PHASECHK.TRANS64.TRYWAIT P0, [R12+URZ+0x70], R0 ;  /* 0x000070000c0075a7 */ /* 0x004ea400080011ff */
[----:B--2---:R-:W-:Y:S05]  /*5010*/  @!P0 BRA `(.L_x_88) ;  /* 0x0000006800d88947 */ /* 0x004fea0003800000 */
.L_x_213:
[----:B------:R-:W3:Y:S01]  /*5020*/  LDS.128 R8, [R8+0x100] ;  /* 0x0001000008087984 */ /* 0x000ee20000000c00 */
[----:B------:R-:W-:Y:S01]  /*5030*/  UISETP.GE.AND UP0, UPT, UR39, 0x1, UPT ;  /* 0x000000012700788c */ /* 0x000fe2000bf06270 */
[----:B------:R-:W-:Y:S01]  /*5040*/  @!PT LDS RZ, [RZ] ;  /* 0x00000000fffff984 */ /* 0x000fe20000000800 */
[----:B------:R-:W-:Y:S01]  /*5050*/  @!PT LDS RZ, [RZ] ;  /* 0x00000000fffff984 */ /* 0x000fe20000000800 */
[----:B------:R-:W-:Y:S01]  /*5060*/  @!PT LDS RZ, [RZ] ;  /* 0x00000000fffff984 */ /* 0x000fe20000000800 */
[----:B------:R-:W-:Y:S01]  /*5070*/  @!PT LDS RZ, [RZ] ;  /* 0x00000000fffff984 */ /* 0x000fe20000000800 */
[----:B------:R1:W-:Y:S06]  /*5080*/  MEMBAR.ALL.CTA ;  /* 0x0000000000007992 */ /* 0x0003ec0000008000 */
[----:B-1----:R-:W1:Y:S01]  /*5090*/  FENCE.VIEW.ASYNC.S ;  /* 0x00000000000073c6 */ /* 0x002e620000000000 */
[----:B---3--:R-:W-:Y:S11]  /*50a0*/  LOP3.LUT P0, RZ, R10, 0x1, RZ, 0xc0, !PT ;  /* 0x000000010aff7812 */ /* 0x008ff6000780c0ff */
[----:B------:R-:W-:Y:S02]  /*50b0*/  @!UPT UIADD3 URZ, UPT, UPT, URZ, URZ, URZ ;  /* 0x000000fffffff290 */ /* 0x000fe4000fffe0ff */
[----:B-1----:R-:W-:Y:S01]  /*50c0*/  VOTEU.ANY UP2, P0 ;  /* 0x0000000000ff7886 */ /* 0x002fe20000040100 */
[----:B------:R-:W-:Y:S11]  /*50d0*/  PLOP3.LUT P0, PT, PT, PT, UP2, 0x80, 0x8 ;  /* 0x000000000008781c */ /* 0x000ff60003f0f028 */
[----:B------:R-:W-:Y:S02]  /*50e0*/  @!UPT UIADD3 URZ, UPT, UPT, URZ, URZ, URZ ;  /* 0x000000fffffff290 */ /* 0x000fe4000fffe0ff */
[----:B--2---:R-:W-:Y:S02]  /*50f0*/  @P0 SHF.R.U32.HI R0, RZ, 0x10, R9 ;  /* 0x00000010ff000819 */ /* 0x004fe40000011609 */
[----:B------:R-:W-:Y:S02]  /*5100*/  @P0 MOV R6, R8 ;  /* 0x0000000800060202 */ /* 0x000fe40000000f00 */
[----:B------:R-:W-:Y:S01]  /*5110*/  @P0 R2UR UR4, R0 ;  /* 0x00000000000402ca */ /* 0x000fe200000e0000 */
[----:B------:R-:W-:Y:S01]  /*5120*/  VIADD R0, R12, 0x80 ;  /* 0x000000800c007836 */ /* 0x000fe20000000000 */
[----:B------:R-:W-:Y:S02]  /*5130*/  @P0 LOP3.LUT R8, R9, 0xffff, RZ, 0xc0, !PT ;  /* 0x0000ffff09080812 */ /* 0x000fe400078ec0ff */
[----:B------:R-:W-:Y:S02]  /*5140*/  @P0 R2UR UR6, R6 ;  /* 0x00000000060602ca */ /* 0x000fe400000e0000 */
[----:B------:R-:W-:Y:S02]  /*5150*/  PRMT R0, RZ, 0x654, R0 ;  /* 0x00000654ff007816 */ /* 0x000fe40000000000 */
[----:B------:R-:W-:Y:S02]  /*5160*/  @P0 R2UR UR5, R8 ;  /* 0x00000000080502ca */ /* 0x000fe400000e0000 */
[----:B------:R1:W-:Y:S03]  /*5170*/  SYNCS.ARRIVE.TRANS64.RED.A1T0 RZ, [R0+URZ], RZ ;  /* 0x000000ff00ff79a7 */ /* 0x0003e600081004ff */
[----:B------:R-:W-:Y:S04]  /*5180*/  @UP2 UMOV UR30, UR4 ;  /* 0x00000004001e2c82 */ /* 0x000fe80008000000 */
[----:B------:R-:W-:Y:S04]  /*5190*/  @UP2 UMOV UR14, UR6 ;  /* 0x00000006000e2c82 */ /* 0x000fe80008000000 */
[----:B------:R-:W-:Y:S01]  /*51a0*/  @UP2 UMOV UR13, UR5 ;  /* 0x00000005000d2c82 */ /* 0x000fe20008000000 */
[----:B------:R-:W-:Y:S05]  /*51b0*/  BRA.U !UP0, `(.L_x_89) ;  /* 0x0000000108a47547 */ /* 0x000fea000b800000 */
[----:B------:R-:W-:Y:S02]  /*51c0*/  UIMAD.WIDE.U32 UR18, UR13, UR51, URZ ;  /* 0x000000330d1272a5 */ /* 0x000fe4000f8e00ff */
[----:B------:R-:W-:Y:S02]  /*51d0*/  UIMAD.WIDE.U32 UR26, UR14, UR48, URZ ;  /* 0x000000300e1a72a5 */ /* 0x000fe4000f8e00ff */
[----:B------:R-:W-:Y:S02]  /*51e0*/  USEL UR4, UR31, UR38, !UP5 ;  /* 0x000000261f047287 */ /* 0x000fe4000e800000 */
[----:B------:R-:W-:Y:S02]  /*51f0*/  USEL UR7, UR37, UR45, !UP6 ;  /* 0x0000002d25077287 */ /* 0x000fe4000f000000 */
[----:B------:R-:W-:Y:S02]  /*5200*/  UIMAD.WIDE.U32 UR8, UR4, UR22, URZ ;  /* 0x00000016040872a5 */ /* 0x000fe4000f8e00ff */
[----:B------:R-:W-:Y:S01]  /*5210*/  UIMAD.WIDE.U32 UR10, UR7, UR22, URZ ;  /* 0x00000016070a72a5 */ /* 0x000fe2000f8e00ff */
[----:B------:R-:W-:Y:S02]  /*5220*/  UMOV UR5, UR19 ;  /* 0x0000001300057c82 */ /* 0x000fe40008000000 */
[----:B------:R-:W-:Y:S03]  /*5230*/  USHF.R.U32.HI UR6, URZ, UR47, UR5 ;  /* 0x0000002fff067299 */ /* 0x000fe60008011605 */
[----:B------:R-:W-:Y:S01]  /*5240*/  UMOV UR5, UR27 ;  /* 0x0000001b00057c82 */ /* 0x000fe20008000000 */
[----:B------:R-:W-:Y:S02]  /*5250*/  USEL UR6, UR13, UR6, !UP5 ;  /* 0x000000060d067287 */ /* 0x000fe4000e800000 */
[----:B------:R-:W-:Y:S03]  /*5260*/  USHF.R.U32.HI UR12, URZ, UR49, UR5 ;  /* 0x00000031ff0c7299 */ /* 0x000fe60008011605 */
[----:B------:R-:W-:Y:S02]  /*5270*/  UMOV UR5, UR9 ;  /* 0x0000000900057c82 */ /* 0x000fe40008000000 */
[----:B------:R-:W-:Y:S03]  /*5280*/  @UP4 USHF.R.U32.HI UR4, URZ, UR23, UR5 ;  /* 0x00000017ff044299 */ /* 0x000fe60008011605 */
[----:B------:R-:W-:Y:S01]  /*5290*/  UMOV UR5, UR11 ;  /* 0x0000000b00057c82 */ /* 0x000fe20008000000 */
[----:B------:R-:W-:Y:S02]  /*52a0*/  UIMAD UR4, UR39, UR4, URZ ;  /* 0x00000004270472a4 */ /* 0x000fe4000f8e02ff */
[----:B------:R-:W-:Y:S02]  /*52b0*/  @UP4 USHF.R.U32.HI UR7, URZ, UR23, UR5 ;  /* 0x00000017ff074299 */ /* 0x000fe40008011605 */
[----:B------:R-:W-:Y:S02]  /*52c0*/  UIMAD.WIDE.U32 UR10, UR6, UR22, URZ ;  /* 0x00000016060a72a5 */ /* 0x000fe4000f8e00ff */
[----:B------:R-:W-:Y:S02]  /*52d0*/  USEL UR5, UR14, UR12, !UP6 ;  /* 0x0000000c0e057287 */ /* 0x000fe4000f000000 */
[----:B------:R-:W-:Y:S02]  /*52e0*/  UIMAD UR8, UR39, UR7, URZ ;  /* 0x00000007270872a4 */ /* 0x000fe4000f8e02ff */
[----:B------:R-:W-:Y:S03]  /*52f0*/  UISETP.GE.AND UP0, UPT, UR6, UR4, UPT ;  /* 0x000000040600728c */ /* 0x000fe6000bf06270 */
[----:B------:R-:W-:Y:S01]  /*5300*/  UMOV UR4, UR11 ;  /* 0x0000000b00047c82 */ /* 0x000fe20008000000 */
[----:B------:R-:W-:Y:S02]  /*5310*/  UISETP.GE.OR UP0, UPT, UR5, UR8, UP0 ;  /* 0x000000080500728c */ /* 0x000fe40008706670 */
[----:B------:R-:W-:Y:S02]  /*5320*/  USHF.R.U32.HI UR4, URZ, UR23, UR4 ;  /* 0x00000017ff047299 */ /* 0x000fe40008011604 */
[----:B------:R-:W-:Y:S02]  /*5330*/  UIMAD.WIDE.U32 UR8, UR5, UR22, URZ ;  /* 0x00000016050872a5 */ /* 0x000fe4000f8e00ff */
[----:B------:R-:W-:Y:S04]  /*5340*/  USEL UR10, UR6, UR4, !UP4 ;  /* 0x00000004060a7287 */ /* 0x000fe8000e000000 */
[----:B------:R-:W-:Y:S01]  /*5350*/  UIADD3 UR11, UPT, UPT, -UR10, URZ, URZ ;  /* 0x000000ff0a0b7290 */ /* 0x000fe2000fffe1ff */
[----:B------:R-:W-:Y:S02]  /*5360*/  @!UP0 UMOV UR4, UR9 ;  /* 0x0000000900048c82 */ /* 0x000fe40008000000 */
[----:B------:R-:W-:Y:S02]  /*5370*/  @!UP0 USHF.R.U32.HI UR4, URZ, UR23, UR4 ;  /* 0x00000017ff048299 */ /* 0x000fe40008011604 */
[----:B------:R-:W-:Y:S02]  /*5380*/  UIMAD UR8, UR39, UR11, UR6 ;  /* 0x0000000b270872a4 */ /* 0x000fe4000f8e0206 */
[----:B------:R-:W-:Y:S04]  /*5390*/  @!UP0 USEL UR4, UR5, UR4, !UP4 ;  /* 0x0000000405048287 */ /* 0x000fe8000e000000 */
[----:B------:R-:W-:Y:S02]  /*53a0*/  @!UP0 UIMAD UR7, UR7, UR8, UR4 ;  /* 0x00000008070782a4 */ /* 0x000fe4000f8e0204 */
[----:B------:R-:W-:Y:S02]  /*53b0*/  @!UP0 UIADD3 UR9, UPT, UPT, UR10, -UR4, URZ ;  /* 0x800000040a098290 */ /* 0x000fe4000fffe0ff */
[----:B------:R-:W-:Y:S02]  /*53c0*/  UIADD3 UR8, UPT, UPT, -UR6, URZ, URZ ;  /* 0x000000ff06087290 */ /* 0x000fe4000fffe1ff */
[----:B------:R-:W-:Y:S02]  /*53d0*/  UIADD3 UR4, UPT, UPT, -UR5, URZ, URZ ;  /* 0x000000ff05047290 */ /* 0x000fe4000fffe1ff */
[----:B------:R-:W-:Y:S03]  /*53e0*/  @!UP0 UIMAD UR6, UR9, UR39, UR5 ;  /* 0x00000027090682a4 */ /* 0x000fe6000f8e0205 */
[----:B------:R-:W-:Y:S01]  /*53f0*/  @!UP0 UMOV UR5, UR7 ;  /* 0x0000000700058c82 */ /* 0x000fe20008000000 */
[----:B------:R-:W-:Y:S02]  /*5400*/  UIMAD UR7, UR15, UR4, UR14 ;  /* 0x000000040f0772a4 */ /* 0x000fe4000f8e020e */
[----:B------:R-:W-:Y:S02]  /*5410*/  UIMAD UR4, UR50, UR8, UR13 ;  /* 0x00000008320472a4 */ /* 0x000fe4000f8e020d */
[----:B------:R-:W-:Y:S02]  /*5420*/  UIMAD UR14, UR5, UR15, UR7 ;  /* 0x0000000f050e72a4 */ /* 0x000fe4000f8e0207 */
[----:B------:R-:W-:Y:S11]  /*5430*/  UIMAD UR13, UR6, UR50, UR4 ;  /* 0x00000032060d72a4 */ /* 0x000ff6000f8e0204 */
[----:B------:R-:W-:Y:S01]  /*5440*/  @!UPT UIADD3 URZ, UPT, UPT, URZ, URZ, URZ ;  /* 0x000000fffffff290 */ /* 0x000fe2000fffe0ff */
.L_x_89:
[----:B------:R-:W2:Y:S01]  /*5450*/  @!UP3 LDCU.128 UR8, c[0x0][0xb10] ;  /* 0x00016200ff08b7ac */ /* 0x000ea20008000c00 */
[----:B------:R-:W-:Y:S01]  /*5460*/  IMAD.MOV.U32 R10, RZ, RZ, 0x1 ;  /* 0x00000001ff0a7424 */ /* 0x000fe200078e00ff */
[C---:B----4-:R-:W-:Y:S02]  /*5470*/  ISETP.NE.U32.AND P1, PT, R4.reuse, RZ, PT ;  /* 0x000000ff0400720c */ /* 0x050fe40003f25070 */
[----:B------:R-:W-:Y:S02]  /*5480*/  ISETP.NE.U32.AND P0, PT, R4, RZ, PT ;  /* 0x000000ff0400720c */ /* 0x000fe40003f05070 */
[C---:B------:R-:W-:Y:S01]  /*5490*/  ISETP.NE.AND.EX P1, PT, R5.reuse, RZ, PT, P1 ;  /* 0x000000ff0500720c */ /* 0x040fe20003f25310 */
[----:B------:R-:W3:Y:S01]  /*54a0*/  @!UP3 LDCU UR5, c[0x0][0xb0c] ;  /* 0x00016180ff05b7ac */ /* 0x000ee20008000800 */
[----:B------:R-:W-:Y:S02]  /*54b0*/  ISETP.NE.AND.EX P0, PT, R5, RZ, PT, P0 ;  /* 0x000000ff0500720c */ /* 0x000fe40003f05300 */
[----:B------:R-:W-:Y:S01]  /*54c0*/  SHF.L.U32 R10, R10, 0x1f, RZ ;  /* 0x0000001f0a0a7819 */ /* 0x000fe200000006ff */
[----:B------:R-:W-:Y:S02]  /*54d0*/  USHF.L.U32 UR43, UR16, 0x7, URZ ;  /* 0x00000007102b7899 */ /* 0x000fe400080006ff */
[----:B------:R-:W-:Y:S02]  /*54e0*/  USHF.L.U32 UR42, UR20, 0x7, URZ ;  /* 0x00000007142a7899 */ /* 0x000fe400080006ff */
[----:B--2---:R-:W-:Y:S07]  /*54f0*/  UIMAD.WIDE.U32 UR6, UR14, UR8, URZ ;  /* 0x000000080e0672a5 */ /* 0x004fee000f8e00ff */
[----:B------:R-:W-:Y:S01]  /*5500*/  @!UP3 UMOV UR4, UR7 ;  /* 0x000000070004bc82 */ /* 0x000fe20008000000 */
[----:B---3--:R-:W-:Y:S02]  /*5510*/  @!UP3 UISETP.NE.AND UP0, UPT, UR5, 0x1, UPT ;  /* 0x000000010500b88c */ /* 0x008fe4000bf05270 */
[----:B------:R-:W-:Y:S02]  /*5520*/  @!UP3 USHF.R.U32.HI UR4, URZ, UR9, UR4 ;  /* 0x00000009ff04b299 */ /* 0x000fe40008011604 */
[----:B------:R-:W-:Y:S02]  /*5530*/  UIMAD.WIDE.U32 UR6, UR13, UR11, URZ ;  /* 0x0000000b0d0672a5 */ /* 0x000fe4000f8e00ff */
[----:B------:R-:W-:Y:S02]  /*5540*/  @!UP3 USEL UR8, UR14, UR4, !UP0 ;  /* 0x000000040e08b287 */ /* 0x000fe4000c000000 */
[----:B------:R-:W-:Y:S03]  /*5550*/  @!UP3 UISETP.NE.AND UP0, UPT, UR10, 0x1, UPT ;  /* 0x000000010a00b88c */ /* 0x000fe6000bf05270 */
[----:B------:R-:W-:Y:S02]  /*5560*/  @!UP3 UMOV UR6, UR7 ;  /* 0x000000070006bc82 */ /* 0x000fe40008000000 */
[----:B------:R-:W2:Y:S02]  /*5570*/  @!UP3 LDCU UR4, c[0x0][0xb20] ;  /* 0x00016400ff04b7ac */ /* 0x000ea40008000800 */
[----:B--2---:R-:W-:Y:S04]  /*5580*/  @!UP3 USHF.R.U32.HI UR6, URZ, UR4, UR6 ;  /* 0x00000004ff06b299 */ /* 0x004fe80008011606 */
[----:B------:R-:W-:Y:S04]  /*5590*/  @!UP3 USEL UR6, UR13, UR6, !UP0 ;  /* 0x000000060d06b287 */ /* 0x000fe8000c000000 */
[----:B------:R-:W-:Y:S02]  /*55a0*/  @!UP3 UIADD3 UR4, UPT, UPT, -UR8, UR6, URZ ;  /* 0x000000060804b290 */ /* 0x000fe4000fffe1ff */
[----:B------:R-:W-:Y:S02]  /*55b0*/  @!UP3 UIADD3 UR6, UPT, UPT, UR8, -UR6, URZ ;  /* 0x800000060806b290 */ /* 0x000fe4000fffe0ff */
[----:B------:R-:W-:Y:S02]  /*55c0*/  @!UP3 UIMAD UR14, UR4, UR5, UR14 ;  /* 0x00000005040eb2a4 */ /* 0x000fe4000f8e020e */
[----:B------:R-:W-:Y:S01]  /*55d0*/  @!UP3 UIMAD UR13, UR6, UR10, UR13 ;  /* 0x0000000a060db2a4 */ /* 0x000fe2000f8e020d */
[----:B------:R-:W-:Y:S11]  /*55e0*/  BRA.U UP1, `(.L_x_90) ;  /* 0x0000000101107547 */ /* 0x000ff6000b800000 */
[----:B------:R-:W-:Y:S04]  /*55f0*/  MOV R6, UR46 ;  /* 0x0000002e00067c02 */ /* 0x000fe80008000f00 */
[----:B------:R-:W-:Y:S04]  /*5600*/  SHF.L.U32 R6, R6, 0x1f, RZ ;  /* 0x0000001f06067819 */ /* 0x000fe800000006ff */
[----:B------:R-:W2:Y:S02]  /*5610*/  SYNCS.PHASECHK.TRANS64.TRYWAIT P2, [UR21+0x68], R6 ;  /* 0x00006806ff0075a7 */ /* 0x000ea40008041115 */
[----:B--2---:R-:W-:Y:S05]  /*5620*/  @!P2 BRA `(.L_x_91) ;  /* 0x000000640068a947 */ /* 0x004fea0003800000 */
.L_x_90:
[----:B------:R-:W-:Y:S05]  /*5630*/  @!P1 BRA `(.L_x_92) ;  /* 0x0000000000309947 */ /* 0x000fea0003800000 */
[----:B------:R-:W-:Y:S01]  /*5640*/  ISETP.NE.U32.AND P1, PT, R2, RZ, PT ;  /* 0x000000ff0200720c */ /* 0x000fe20003f25070 */
[----:B------:R-:W2:Y:S01]  /*5650*/  LDCU.64 UR4, c[0x0][0x358] ;  /* 0x00006b00ff0477ac */ /* 0x000ea20008000a00 */
[----:B------:R-:W-:Y:S02]  /*5660*/  IMAD.MOV.U32 R26, RZ, RZ, 0x1 ;  /* 0x00000001ff1a7424 */ /* 0x000fe400078e00ff */
[----:B------:R-:W-:Y:S11]  /*5670*/  ISETP.NE.AND.EX P1, PT, R3, RZ, PT, P1 ;  /* 0x000000ff0300720c */ /* 0x000ff60003f25310 */
[----:B------:R-:W-:Y:S02]  /*5680*/  @!UPT UIADD3 URZ, UPT, UPT, URZ, URZ, URZ ;  /* 0x000000fffffff290 */ /* 0x000fe4000fffe0ff */
[----:B------:R-:W3:Y:S01]  /*5690*/  @P1 LDC.64 R8, c[0x0][0x888] ;  /* 0x00022200ff081b82 */ /* 0x000ee20000000a00 */
[----:B-1----:R-:W-:Y:S04]  /*56a0*/  @P1 IMAD R0, R4, UR60, RZ ;  /* 0x0000003c04001c24 */ /* 0x002fe8000f8e02ff */
[----:B---3--:R-:W-:Y:S04]  /*56b0*/  @P1 IMAD.WIDE R8, R0, 0x4, R8 ;  /* 0x0000000400081825 */ /* 0x008fe800078e0208 */
[----:B------:R-:W-:Y:S01]  /*56c0*/  HFMA2 R0, -RZ, RZ, 0, 5.9604644775390625e-08 ;  /* 0x00000001ff007431 */ /* 0x000fe200000001ff */
[----:B--2--5:R2:W5:Y:S04]  /*56d0*/  @P1 LDG.E R27, desc[UR4][R8.64] ;  /* 0x00000004081b1981 */ /* 0x024568000c1e1900 */
[----:B------:R-:W-:Y:S01]  /*56e0*/  @!P1 PRMT R26, R0, 0x7610, R26 ;  /* 0x00007610001a9816 */ /* 0x000fe2000000001a */
[----:B--2---:R-:W3:Y:S06]  /*56f0*/  @!P1 LDC R27, c[0x0][0x880] ;  /* 0x00022000ff1b9b82 */ /* 0x004eec0000000800 */
.L_x_92:
[----:B---3-5:R-:W-:Y:S01]  /*5700*/  @!P0 FSETP.EQ.AND P1, PT, R27, RZ, PT ;  /* 0x000000ff1b00820b */ /* 0x028fe20003f22000 */
[----:B------:R-:W-:Y:S01]  /*5710*/  @!UPT UIADD3 URZ, UPT, UPT, URZ, URZ, URZ ;  /* 0x000000fffffff290 */ /* 0x000fe2000fffe0ff */
[----:B------:R-:W-:Y:S11]  /*5720*/  @!P0 BRA `(.L_x_93) ;  /* 0x0000000000188947 */ /* 0x000ff60003800000 */
[----:B------:R-:W-:Y:S02]  /*5730*/  LOP3.LUT P0, RZ, R26, 0xff, RZ, 0xc0, !PT ;  /* 0x000000ff1aff7812 */ /* 0x000fe4000780c0ff */
[----:B------:R-:W-:Y:S04]  /*5740*/  ISETP.NE.U32.AND P1, PT, R2, RZ, PT ;  /* 0x000000ff0200720c */ /* 0x000fe80003f25070 */
[----:B------:R-:W-:Y:S04]  /*5750*/  ISETP.NE.AND.EX P1, PT, R3, RZ, PT, P1 ;  /* 0x000000ff0300720c */ /* 0x000fe80003f25310 */
[----:B------:R-:W-:Y:S03]  /*5760*/  PLOP3.LUT P1, PT, P1, PT, PT, 0x8, 0x80 ;  /* 0x000000000080781c */ /* 0x000fe60000f2e170 */
[----:B------:R-:W-:Y:S11]  /*5770*/  @P0 FSETP.EQ.AND P1, PT, R27, RZ, PT ;  /* 0x000000ff1b00020b */ /* 0x000ff60003f22000 */
[----:B------:R-:W-:Y:S02]  /*5780*/  @!UPT UIADD3 URZ, UPT, UPT, URZ, URZ, URZ ;  /* 0x000000fffffff290 */ /* 0x000fe4000fffe0ff */
.L_x_93:
[----:B------:R-:W2:Y:S01]  /*5790*/  SYNCS.PHASECHK.TRANS64.TRYWAIT P2, [UR21+0x40], R10 ;  /* 0x0000400aff0075a7 */ /* 0x000ea20008041115 */
[----:B------:R-:W-:Y:S04]  /*57a0*/  ELECT P0, URZ, PT ;  /* 0x0000000000ff782f */ /* 0x000fe80003800000 */
[----:B------:R-:W-:Y:S11]  /*57b0*/  PLOP3.LUT P1, PT, P1, P0, PT, 0xf2, 0x2f ;  /* 0x00000000002f781c */ /* 0x000ff60000f21e72 */
[----:B------:R-:W-:Y:S02]  /*57c0*/  @!UPT UIADD3 URZ, UPT, UPT, URZ, URZ, URZ ;  /* 0x000000fffffff290 */ /* 0x000fe4000fffe0ff */
[----:B------:R-:W-:Y:S05]  /*57d0*/  @!P1 IADD3 R8, P0, PT, R16, 0x580, RZ ;  /* 0x0000058010089810 */ /* 0x000fea0007f1e0ff */
[----:B-1----:R-:W-:Y:S01]  /*57e0*/  @!P1 IMAD.X R6, RZ, RZ, R17, P0 ;  /* 0x000000ffff069224 */ /* 0x002fe200000e0611 */
[----:B--2---:R-:W-:Y:S07]  /*57f0*/  @!P2 BRA `(.L_x_94) ;  /* 0x00000064000ca947 */ /* 0x004fee0003800000 */
.L_x_216:
[----:B------:R-:W-:Y:S01]  /*5800*/  @!P1 R2UR UR5, R8 ;  /* 0x00000000080592ca */ /* 0x000fe200000e0000 */
[----:B------:R-:W-:Y:S01]  /*5810*/  VOTEU.ALL UP0, P1 ;  /* 0x0000000000ff7886 */ /* 0x000fe20000800000 */
[----:B------:R-:W-:Y:S01]  /*5820*/  @!P1 R2UR UR4, R6 ;  /* 0x00000000060492ca */ /* 0x000fe200000e0000 */
[----:B-1----:R-:W-:Y:S01]  /*5830*/  @!P1 IMAD.MOV.U32 R0, RZ, RZ, 0x2000 ;  /* 0x00002000ff009424 */ /* 0x002fe200078e00ff */
[----:B------:R-:W-:Y:S01]  /*5840*/  UMOV UR8, 0x0 ;  /* 0x0000000000087882 */ /* 0x000fe20000000000 */
[----:B------:R-:W-:Y:S01]  /*5850*/  UMOV UR9, 0x10000000 ;  /* 0x1000000000097882 */ /* 0x000fe20000000000 */
[----:B------:R-:W-:Y:S01]  /*5860*/  @!UP0 UIADD3 UR40, UPT, UPT, UR21, 0x200, URZ ;  /* 0x0000020015288890 */ /* 0x000fe2000fffe0ff */
[----:B------:R-:W-:Y:S01]  /*5870*/  VOTEU.ALL UP0, P1 ;  /* 0x0000000000ff7886 */ /* 0x000fe20000800000 */
[----:B------:R-:W-:Y:S01]  /*5880*/  UMOV UR44, UR60 ;  /* 0x0000003c002c7c82 */ /* 0x000fe20008000000 */
[----:B------:R-:W-:Y:S04]  /*5890*/  UPRMT UR6, UR61, 0x654, UR41 ;  /* 0x000006543d067896 */ /* 0x000fe80008000029 */
[----:B------:R-:W-:Y:S02]  /*58a0*/  IMAD.U32 R8, RZ, RZ, UR5 ;  /* 0x00000005ff087e24 */ /* 0x000fe4000f8e00ff */
[----:B------:R-:W-:Y:S03]  /*58b0*/  IMAD.U32 R9, RZ, RZ, UR4 ;  /* 0x00000004ff097e24 */ /* 0x000fe6000f8e00ff */
[----:B------:R-:W-:Y:S02]  /*58c0*/  @!P1 R2UR UR4, R8 ;  /* 0x00000000080492ca */ /* 0x000fe400000e0000 */
[----:B------:R-:W-:Y:S02]  /*58d0*/  @!P1 R2UR UR5, R9 ;  /* 0x00000000090592ca */ /* 0x000fe400000e0000 */
[----:B------:R-:W-:Y:S05]  /*58e0*/  @!P1 IADD3 R8, P0, PT, R16, 0x580, RZ ;  /* 0x0000058010089810 */ /* 0x000fea0007f1e0ff */
[----:B------:R-:W-:Y:S06]  /*58f0*/  @!P1 IMAD.X R6, RZ, RZ, R17, P0 ;  /* 0x000000ffff069224 */ /* 0x000fec00000e0611 */
[----:B------:R1:W-:Y:S01]  /*5900*/  @!UP0 UTMALDG.3D [UR40], [UR4], desc[UR8] ;  /* 0x00000828040085b4 */ /* 0x0003e20008011000 */
[----:B------:R1:W-:Y:S01]  /*5910*/  @!P1 SYNCS.ARRIVE.TRANS64.RED.A0TR RZ, [UR21+0x20], R0 ;  /* 0x00002000ffff99a7 */ /* 0x0003e20008300415 */
[----:B------:R-:W-:Y:S01]  /*5920*/  SYNCS.ARRIVE.TRANS64.RED.A1T0 RZ, [UR6], RZ ;  /* 0x000000ffffff79a7 */ /* 0x000fe20008100406 */
[----:B------:R-:W2:Y:S02]  /*5930*/  SYNCS.PHASECHK.TRANS64.TRYWAIT P2, [UR21+0x48], R10 ;  /* 0x0000480aff0075a7 */ /* 0x000ea40008041115 */
[----:B-12---:R-:W-:Y:S05]  /*5940*/  @!P2 BRA `(.L_x_95) ;  /* 0x0000006000d0a947 */ /* 0x006fea0003800000 */
.L_x_218:
[----:B------:R-:W-:Y:S01]  /*5950*/  @!P1 R2UR UR5, R8 ;  /* 0x00000000080592ca */ /* 0x000fe200000e0000 */
[----:B------:R-:W-:Y:S01]  /*5960*/  VOTEU.ALL UP0, P1 ;  /* 0x0000000000ff7886 */ /* 0x000fe20000800000 */
[----:B------:R-:W-:Y:S01]  /*5970*/  @!P1 R2UR UR4, R6 ;  /* 0x00000000060492ca */ /* 0x000fe200000e0000 */
[----:B-1----:R-:W-:Y:S01]  /*5980*/  @!P1 IMAD.MOV.U32 R0, RZ, RZ, 0x2000 ;  /* 0x00002000ff009424 */ /* 0x002fe200078e00ff */
[----:B------:R-:W-:Y:S01]  /*5990*/  UMOV UR8, 0x0 ;  /* 0x0000000000087882 */ /* 0x000fe20000000000 */
[----:B------:R-:W-:Y:S01]  /*59a0*/  UMOV UR9, 0x10000000 ;  /* 0x1000000000097882 */ /* 0x000fe20000000000 */
[----:B------:R-:W-:Y:S02]  /*59b0*/  @!UP0 UIADD3 UR34, UPT, UPT, UR42, 0x10, URZ ;  /* 0x000000102a228890 */ /* 0x000fe4000fffe0ff */
[----:B------:R-:W-:Y:S01]  /*59c0*/  @!UP0 UIADD3 UR32, UPT, UPT, UR21, 0x2200, URZ ;  /* 0x0000220015208890 */ /* 0x000fe2000fffe0ff */
[----:B------:R-:W-:Y:S01]  /*59d0*/  VOTEU.ALL UP0, P1 ;  /* 0x0000000000ff7886 */ /* 0x000fe20000800000 */
[----:B------:R-:W-:Y:S01]  /*59e0*/  UMOV UR35, UR43 ;  /* 0x0000002b00237c82 */ /* 0x000fe20008000000 */
[----:B------:R-:W-:Y:S02]  /*59f0*/  UMOV UR36, UR60 ;  /* 0x0000003c00247c82 */ /* 0x000fe40008000000 */
[----:B------:R-:W-:Y:S01]  /*5a00*/  IMAD.U32 R8, RZ, RZ, UR5 ;  /* 0x00000005ff087e24 */ /* 0x000fe2000f8e00ff */
[----:B------:R-:W-:Y:S01]  /*5a10*/  UPRMT UR7, UR61, 0x654, UR33 ;  /* 0x000006543d077896 */ /* 0x000fe20008000021 */
        /* <DEDUP_REMOVED lines=10> */
.L_x_220:
        /* <DEDUP_REMOVED lines=23> */
.L_x_222:
        /* <DEDUP_REMOVED lines=16> */
[----:B------:R-:W-:Y:S02]  /*5d30*/  SHF.L.U32 R9, RZ, 0x1f, RZ ;  /* 0x0000001fff097819 */ /* 0x000fe400000006ff */
[----:B------:R-:W-:Y:S05]  /*5d40*/  @!P1 IADD3 R8, P0, PT, R16, 0x580, RZ ;  /* 0x0000058010089810 */ /* 0x000fea0007f1e0ff */
[----:B------:R-:W-:Y:S04]  /*5d50*/  @!P1 IMAD.X R6, RZ, RZ, R17, P0 ;  /* 0x000000ffff069224 */ /* 0x000fe800000e0611 */
[----:B------:R1:W-:Y:S01]  /*5d60*/  @!UP0 UTMALDG.3D [UR16], [UR4], desc[UR8] ;  /* 0x00000810040085b4 */ /* 0x0003e20008011000 */
[----:B------:R1:W-:Y:S01]  /*5d70*/  @!P1 SYNCS.ARRIVE.TRANS64.RED.A0TR RZ, [UR21+0x38], R0 ;  /* 0x00003800ffff99a7 */ /* 0x0003e20008300415 */
[----:B------:R-:W-:Y:S01]  /*5d80*/  SYNCS.ARRIVE.TRANS64.RED.A1T0 RZ, [UR24], RZ ;  /* 0x000000ffffff79a7 */ /* 0x000fe20008100418 */
[----:B------:R-:W2:Y:S02]  /*5d90*/  SYNCS.PHASECHK.TRANS64.TRYWAIT P2, [UR21+0x40], R9 ;  /* 0x00004009ff0075a7 */ /* 0x000ea40008041115 */
[----:B-12---:R-:W-:Y:S05]  /*5da0*/  @!P2 BRA `(.L_x_98) ;  /* 0x000000600000a947 */ /* 0x006fea0003800000 */
.L_x_224:
[----:B------:R-:W-:Y:S01]  /*5db0*/  @!P1 R2UR UR5, R8 ;  /* 0x00000000080592ca */ /* 0x000fe200000e0000 */
[----:B------:R-:W-:Y:S01]  /*5dc0*/  VOTEU.ALL UP0, P1 ;  /* 0x0000000000ff7886 */ /* 0x000fe20000800000 */
[----:B------:R-:W-:Y:S01]  /*5dd0*/  @!P1 R2UR UR4, R6 ;  /* 0x00000000060492ca */ /* 0x000fe200000e0000 */
[----:B-1----:R-:W-:Y:S01]  /*5de0*/  @!P1 IMAD.MOV.U32 R0, RZ, RZ, 0x2000 ;  /* 0x00002000ff009424 */ /* 0x002fe200078e00ff */
[----:B------:R-:W-:Y:S01]  /*5df0*/  UMOV UR18, 0x0 ;  /* 0x0000000000127882 */ /* 0x000fe20000000000 */
[----:B------:R-:W-:Y:S01]  /*5e00*/  UMOV UR19, 0x10000000 ;  /* 0x1000000000137882 */ /* 0x000fe20000000000 */
[----:B------:R-:W-:Y:S01]  /*5e10*/  @!UP0 UIADD3 UR10, UPT, UPT, UR42, 0x40, URZ ;  /* 0x000000402a0a8890 */ /* 0x000fe2000fffe0ff */
[----:B------:R-:W-:Y:S01]  /*5e20*/  @!P1 IADD3 R8, P0, PT, R16, 0x580, RZ ;  /* 0x0000058010089810 */ /* 0x000fe20007f1e0ff */
[----:B------:R-:W-:Y:S01]  /*5e30*/  @!UP0 UIADD3 UR8, UPT, UPT, UR21, 0x200, URZ ;  /* 0x0000020015088890 */ /* 0x000fe2000fffe0ff */
[----:B------:R-:W-:Y:S01]  /*5e40*/  VOTEU.ALL UP0, P1 ;  /* 0x0000000000ff7886 */ /* 0x000fe20000800000 */
[----:B------:R-:W-:Y:S01]  /*5e50*/  UMOV UR9, UR41 ;  /* 0x0000002900097c82 */ /* 0x000fe20008000000 */
[----:B------:R-:W-:Y:S02]  /*5e60*/  UMOV UR11, UR43 ;  /* 0x0000002b000b7c82 */ /* 0x000fe40008000000 */
[----:B------:R-:W-:Y:S01]  /*5e70*/  IMAD.U32 R18, RZ, RZ, UR5 ;  /* 0x00000005ff127e24 */ /* 0x000fe2000f8e00ff */
[----:B------:R-:W-:Y:S01]  /*5e80*/  UMOV UR12, UR60 ;  /* 0x0000003c000c7c82 */ /* 0x000fe20008000000 */
[----:B------:R-:W-:Y:S02]  /*5e90*/  IMAD.U32 R19, RZ, RZ, UR4 ;  /* 0x00000004ff137e24 */ /* 0x000fe4000f8e00ff */
[----:B------:R-:W-:Y:S01]  /*5ea0*/  @!P1 IMAD.X R6, RZ, RZ, R17, P0 ;  /* 0x000000ffff069224 */ /* 0x000fe200000e0611 */
[----:B------:R-:W-:Y:S02]  /*5eb0*/  @!P1 R2UR UR4, R18 ;  /* 0x00000000120492ca */ /* 0x000fe400000e0000 */
[----:B------:R-:W-:Y:S11]  /*5ec0*/  @!P1 R2UR UR5, R19 ;  /* 0x00000000130592ca */ /* 0x000ff600000e0000 */
[----:B------:R-:W-:Y:S02]  /*5ed0*/  @!UPT UIADD3 URZ, UPT, UPT, URZ, URZ, URZ ;  /* 0x000000fffffff290 */ /* 0x000fe4000fffe0ff */
[----:B------:R1:W-:Y:S01]  /*5ee0*/  @!UP0 UTMALDG.3D [UR8], [UR4], desc[UR18] ;  /* 0x00001208040085b4 */ /* 0x0003e20008011000 */
[----:B------:R1:W-:Y:S01]  /*5ef0*/  @!P1 SYNCS.ARRIVE.TRANS64.RED.A0TR RZ, [UR21+0x20], R0 ;  /* 0x00002000ffff99a7 */ /* 0x0003e20008300415 */
[----:B------:R-:W-:Y:S01]  /*5f00*/  SYNCS.ARRIVE.TRANS64.RED.A1T0 RZ, [UR6], RZ ;  /* 0x000000ffffff79a7 */ /* 0x000fe20008100406 */
[----:B------:R-:W2:Y:S02]  /*5f10*/  SYNCS.PHASECHK.TRANS64.TRYWAIT P2, [UR21+0x48], R9 ;  /* 0x00004809ff0075a7 */ /* 0x000ea40008041115 */
[----:B-12---:R-:W-:Y:S05]  /*5f20*/  @!P2 BRA `(.L_x_99) ;  /* 0x0000005c00b8a947 */ /* 0x006fea0003800000 */
.L_x_226:
        /* <DEDUP_REMOVED lines=24> */
.L_x_228:
[----:B------:R-:W-:Y:S01]  /*60b0*/  @!P1 R2UR UR5, R8 ;  /* 0x00000000080592ca */ /* 0x000fe200000e0000 */
[----:B------:R-:W-:Y:S01]  /*60c0*/  VOTEU.ALL UP0, P1 ;  /* 0x0000000000ff7886 */ /* 0x000fe20000800000 */
[----:B------:R-:W-:Y:S01]  /*60d0*/  @!P1 R2UR UR4, R6 ;  /* 0x00000000060492ca */ /* 0x000fe200000e0000 */
[----:B-1----:R-:W-:Y:S01]  /*60e0*/  @!P1 IMAD.MOV.U32 R0, RZ, RZ, 0x2000 ;  /* 0x00002000ff009424 */ /* 0x002fe200078e00ff */
[----:B------:R-:W-:Y:S01]  /*60f0*/  UMOV UR6, 0x0 ;  /* 0x0000000000067882 */ /* 0x000fe20000000000 */
[----:B------:R-:W-:Y:S01]  /*6100*/  UMOV UR7, 0x10000000 ;  /* 0x1000000000077882 */ /* 0x000fe20000000000 */
[----:B------:R-:W-:Y:S01]  /*6110*/  @!UP0 UIADD3 UR10, UPT, UPT, UR42, 0x60, URZ ;  /* 0x000000602a0a8890 */ /* 0x000fe2000fffe0ff */
[----:B------:R-:W-:Y:S01]  /*6120*/  VIADD R14, R14, 0x1 ;  /* 0x000000010e0e7836 */ /* 0x000fe20000000000 */
[----:B------:R-:W-:Y:S01]  /*6130*/  @!UP0 UIADD3 UR8, UPT, UPT, UR21, 0x4200, URZ ;  /* 0x0000420015088890 */ /* 0x000fe2000fffe0ff */
[----:B------:R-:W-:Y:S01]  /*6140*/  VOTEU.ALL UP0, P1 ;  /* 0x0000000000ff7886 */ /* 0x000fe20000800000 */
[----:B------:R-:W-:Y:S01]  /*6150*/  UMOV UR9, UR25 ;  /* 0x0000001900097c82 */ /* 0x000fe20008000000 */
[----:B------:R-:W-:Y:S02]  /*6160*/  UMOV UR11, UR43 ;  /* 0x0000002b000b7c82 */ /* 0x000fe40008000000 */
[----:B------:R-:W-:Y:S01]  /*6170*/  IMAD.U32 R18, RZ, RZ, UR5 ;  /* 0x00000005ff127e24 */ /* 0x000fe2000f8e00ff */
[----:B------:R-:W-:Y:S01]  /*6180*/  UMOV UR12, UR60 ;  /* 0x0000003c000c7c82 */ /* 0x000fe20008000000 */
[----:B------:R-:W-:Y:S03]  /*6190*/  IMAD.U32 R19, RZ, RZ, UR4 ;  /* 0x00000004ff137e24 */ /* 0x000fe6000f8e00ff */
        /* <DEDUP_REMOVED lines=8> */
.L_x_230:
[----:B------:R-:W-:Y:S01]  /*6220*/  @!P1 IADD3 R6, P0, PT, R16, 0x580, RZ ;  /* 0x0000058010069810 */ /* 0x000fe20007f1e0ff */
[----:B------:R-:W-:Y:S01]  /*6230*/  VOTEU.ALL UP0, P1 ;  /* 0x0000000000ff7886 */ /* 0x000fe20000800000 */
[----:B------:R-:W-:Y:S01]  /*6240*/  UMOV UR6, 0x0 ;  /* 0x0000000000067882 */ /* 0x000fe20000000000 */
[----:B------:R-:W-:Y:S01]  /*6250*/  UMOV UR7, 0x10000000 ;  /* 0x1000000000077882 */ /* 0x000fe20000000000 */
[----:B------:R-:W-:Y:S01]  /*6260*/  @!P1 R2UR UR5, R6 ;  /* 0x00000000060592ca */ /* 0x000fe200000e0000 */
[----:B-1----:R-:W-:Y:S01]  /*6270*/  @!P1 IMAD.X R0, RZ, RZ, R17, P0 ;  /* 0x000000ffff009224 */ /* 0x002fe200000e0611 */
[----:B------:R-:W-:Y:S01]  /*6280*/  @!UP0 UIADD3 UR10, UPT, UPT, UR42, 0x70, URZ ;  /* 0x000000702a0a8890 */ /* 0x000fe2000fffe0ff */
[----:B------:R-:W-:Y:S01]  /*6290*/  R2UR UR18, R53 ;  /* 0x00000000351272ca */ /* 0x000fe200000e0000 */
[----:B------:R-:W-:Y:S01]  /*62a0*/  @!UP0 UIADD3 UR8, UPT, UPT, UR21, 0x6200, URZ ;  /* 0x0000620015088890 */ /* 0x000fe2000fffe0ff */
[----:B------:R-:W-:Y:S01]  /*62b0*/  R2UR UR16, R54 ;  /* 0x00000000361072ca */ /* 0x000fe200000e0000 */
[----:B------:R-:W-:Y:S01]  /*62c0*/  VOTEU.ALL UP0, P1 ;  /* 0x0000000000ff7886 */ /* 0x000fe20000800000 */
[----:B------:R-:W-:Y:S01]  /*62d0*/  @!P1 R2UR UR4, R0 ;  /* 0x00000000000492ca */ /* 0x000fe200000e0000 */
[----:B------:R-:W-:Y:S01]  /*62e0*/  UMOV UR9, UR17 ;  /* 0x0000001100097c82 */ /* 0x000fe20008000000 */
[----:B------:R-:W-:Y:S01]  /*62f0*/  UMOV UR11, UR43 ;  /* 0x0000002b000b7c82 */ /* 0x000fe20008000000 */
[----:B------:R-:W-:Y:S01]  /*6300*/  UMOV UR12, UR60 ;  /* 0x0000003c000c7c82 */ /* 0x000fe20008000000 */
[C---:B------:R-:W-:Y:S01]  /*6310*/  ISETP.NE.AND P0, PT, R14.reuse, 0x2, PT ;  /* 0x000000020e00780c */ /* 0x040fe20003f05270 */
[----:B------:R-:W-:Y:S01]  /*6320*/  UPLOP3.LUT UP1, UPT, UPT, UPT, UPT, 0x80, 0x8 ;  /* 0x000000000008789c */ /* 0x000fe20003f2f070 */
[----:B------:R-:W-:Y:S01]  /*6330*/  IMAD.U32 R8, RZ, RZ, UR5 ;  /* 0x00000005ff087e24 */ /* 0x000fe2000f8e00ff */
[----:B------:R-:W-:Y:S01]  /*6340*/  UMOV UR60, UR30 ;  /* 0x0000001e003c7c82 */ /* 0x000fe20008000000 */
[----:B------:R-:W-:Y:S01]  /*6350*/  SEL R0, RZ, 0x1, P0 ;  /* 0x00000001ff007807 */ /* 0x000fe20000000000 */
[----:B------:R-:W-:Y:S01]  /*6360*/  UIADD3 UR20, UPT, UPT, UR13, UR18, URZ ;  /* 0x000000120d147290 */ /* 0x000fe2000fffe0ff */
[----:B------:R-:W-:Y:S01]  /*6370*/  SEL R14, R14, RZ, P0 ;  /* 0x000000ff0e0e7207 */ /* 0x000fe20000000000 */
[----:B------:R-:W-:Y:S01]  /*6380*/  UIADD3 UR16, UPT, UPT, UR14, UR16, URZ ;  /* 0x000000100e107290 */ /* 0x000fe2000fffe0ff */
[----:B------:R-:W-:Y:S01]  /*6390*/  LOP3.LUT R13, R13, R0, RZ, 0x3c, !PT ;  /* 0x000000000d0d7212 */ /* 0x000fe200078e3cff */
[----:B------:R-:W-:Y:S01]  /*63a0*/  IMAD.U32 R9, RZ, RZ, UR4 ;  /* 0x00000004ff097e24 */ /* 0x000fe2000f8e00ff */
[----:B------:R-:W-:Y:S04]  /*63b0*/  @!P1 R2UR UR4, R8 ;  /* 0x00000000080492ca */ /* 0x000fe800000e0000 */
[----:B------:R-:W-:Y:S11]  /*63c0*/  @!P1 R2UR UR5, R9 ;  /* 0x00000000090592ca */ /* 0x000ff600000e0000 */
[----:B------:R-:W-:Y:S02]  /*63d0*/  @!UPT UIADD3 URZ, UPT, UPT, URZ, URZ, URZ ;  /* 0x000000fffffff290 */ /* 0x000fe4000fffe0ff */
[----:B------:R2:W-:Y:S01]  /*63e0*/  @!UP0 UTMALDG.3D [UR8], [UR4], desc[UR6] ;  /* 0x00000608040085b4 */ /* 0x0005e20008011000 */
[----:B------:R2:W-:Y:S01]  /*63f0*/  @!P1 SYNCS.ARRIVE.TRANS64.RED.A0TR RZ, [UR21+0x38], R7 ;  /* 0x00003807ffff99a7 */ /* 0x0005e20008300415 */
[----:B------:R-:W-:Y:S01]  /*6400*/  SYNCS.ARRIVE.TRANS64.RED.A1T0 RZ, [UR24], RZ ;  /* 0x000000ffffff79a7 */ /* 0x000fe20008100418 */
[----:B------:R-:W-:Y:S05]  /*6410*/  BRA.U UP2, `(.L_x_102) ;  /* 0xffffffe902ec7547 */ /* 0x000fea000b83ffff */
[----:B------:R-:W1:Y:S02]  /*6420*/  SYNCS.PHASECHK.TRANS64.TRYWAIT P0, [UR21+0x40], R10 ;  /* 0x0000400aff0075a7 */ /* 0x000e640008001115 */
[----:B-1----:R-:W-:Y:S05]  /*6430*/  @!P0 BRA `(.L_x_103) ;  /* 0x0000005800bc8947 */ /* 0x002fea0003800000 */
.L_x_232:
[----:B------:R-:W3:Y:S02]  /*6440*/  SYNCS.PHASECHK.TRANS64.TRYWAIT P0, [UR21+0x48], R10 ;  /* 0x0000480aff0075a7 */ /* 0x000ee40008001115 */
[----:B---3--:R-:W-:Y:S05]  /*6450*/  @!P0 BRA `(.L_x_104) ;  /* 0x0000005800cc8947 */ /* 0x008fea0003800000 */
.L_x_234:
[----:B------:R-:W3:Y:S01]  /*6460*/  SYNCS.PHASECHK.TRANS64.TRYWAIT P0, [UR21+0x50], R10 ;  /* 0x0000500aff0075a7 */ /* 0x000ee20008001115 */
[----:B-1----:R-:W-:Y:S01]  /*6470*/  HFMA2 R0, -RZ, RZ, 0, 5.9604644775390625e-08 ;  /* 0x00000001ff007431 */ /* 0x002fe200000001ff */
[----:B---3--:R-:W-:Y:S06]  /*6480*/  @!P0 BRA `(.L_x_105) ;  /* 0x0000005800d88947 */ /* 0x008fec0003800000 */
.L_x_236:
[----:B-1----:R-:W-:Y:S02]  /*6490*/  MOV R2, UR21 ;  /* 0x0000001500027c02 */ /* 0x002fe40008000f00 */
[----:B------:R-:W-:-:S07]  /*64a0*/  SHF.L.U32 R0, R0, 0x1f, RZ ;  /* 0x0000001f00007819 */ /* 0x000fce00000006ff */
.L_x_106:
[----:B-1----:R1:W3:Y:S02]  /*64b0*/  SYNCS.PHASECHK.TRANS64.TRYWAIT P0, [R2+URZ+0x58], R0 ;  /* 0x00005800020075a7 */ /* 0x0022e400080011ff */
[----:B---3--:R-:W-:Y:S05]  /*64c0*/  @!P0 NANOSLEEP.SYNCS 0x989680 ;  /* 0x009896800000895d */ /* 0x008fea0003900000 */
[----:B------:R-:W3:Y:S02]  /*64d0*/  @!P0 SYNCS.PHASECHK.TRANS64 P0, [R2+URZ+0x58], R0 ;  /* 0x00005800020085a7 */ /* 0x000ee400080010ff */
[----:B--23--:R-:W-:Y:S05]  /*64e0*/  @P0 EXIT ;  /* 0x000000000000094d */ /* 0x00cfea0003800000 */
[----:B------:R-:W-:Y:S05]  /*64f0*/  BRA `(.L_x_106) ;  /* 0xfffffffc00ec7947 */ /* 0x000fea000383ffff */
.L_x_87:
[----:B------:R-:W-:-:S06]  /*6500*/  UISETP.GE.AND UP0, UPT, UR18, 0x4, UPT ;  /* 0x000000041200788c */ /* 0x000fcc000bf06270 */
[----:B------:R-:W-:-:S13]  /*6510*/  PLOP3.LUT P0, PT, PT, PT, UP0, 0x80, 0x8 ;  /* 0x000000000008781c */ /* 0x000fda0003f0f008 */
[----:B------:R-:W-:Y:S05]  /*6520*/  @!P0 EXIT ;  /* 0x000000000000894d */ /* 0x000fea0003800000 */
[----:B------:R-:W-:Y:S01]  /*6530*/  BAR.SYNC.DEFER_BLOCKING 0x6, 0xa0 ;  /* 0x0182800000007b1d */ /* 0x000fe20000010000 */
[C---:B------:R-:W-:Y:S01]  /*6540*/  IMAD.SHL.U32 R2, R65.reuse, 0x10, RZ ;  /* 0x0000001041027824 */ /* 0x040fe200078e00ff */
[C---:B------:R-:W-:Y:S01]  /*6550*/  LOP3.LUT R66, R65.reuse, 0x60, RZ, 0xc0, !PT ;  /* 0x0000006041427812 */ /* 0x040fe200078ec0ff */
[C---:B------:R-:W-:Y:S01]  /*6560*/  IMAD.SHL.U32 R64, R65.reuse, 0x2, RZ ;  /* 0x0000000241407824 */ /* 0x040fe200078e00ff */
[C---:B------:R-:W-:Y:S01]  /*6570*/  LOP3.LUT R63, R65.reuse, 0x2, RZ, 0xc0, !PT ;  /* 0x00000002413f7812 */ /* 0x040fe200078ec0ff */
[C---:B------:R-:W-:Y:S01]  /*6580*/  IMAD.U32 R23, R65.reuse, 0x10000, RZ ;  /* 0x0001000041177824 */ /* 0x040fe200078e00ff */
[----:B------:R-:W-:Y:S02]  /*6590*/  UMOV UR43, 0x400 ;  /* 0x00000400002b7882 */ /* 0x000fe40000000000 */
[----:B------:R-:W1:Y:S01]  /*65a0*/  LDC.64 R50, c[0x0][0x8b0] ;  /* 0x00022c00ff327b82 */ /* 0x000e620000000a00 */
[----:B------:R-:W-:Y:S01]  /*65b0*/  ULEA UR43, UR61, UR43, 0x18 ;  /* 0x0000002b3d2b7291 */ /* 0x000fe2000f8ec0ff */
[----:B------:R-:W-:Y:S01]  /*65c0*/  LOP3.LUT R3, R2, 0x60, RZ, 0xc0, !PT ;  /* 0x0000006002037812 */ /* 0x000fe200078ec0ff */
[----:B------:R-:W2:Y:S01]  /*65d0*/  LDCU.64 UR6, c[0x0][0x890] ;  /* 0x00011200ff0677ac */ /* 0x000ea20008000a00 */
[----:B------:R-:W-:Y:S01]  /*65e0*/  LOP3.LUT R65, R65, 0x4, RZ, 0xc0, !PT ;  /* 0x0000000441417812 */ /* 0x000fe200078ec0ff */
[----:B------:R-:W-:Y:S01]  /*65f0*/  IMAD.MOV.U32 R22, RZ, RZ, RZ ;  /* 0x000000ffff167224 */ /* 0x000fe200078e00ff */
[----:B------:R-:W-:Y:S01]  /*6600*/  LOP3.LUT R64, R3, 0xc, R64, 0xf8, !PT ;  /* 0x0000000c03407812 */ /* 0x000fe200078ef840 */
[----:B------:R-:W-:Y:S01]  /*6610*/  UIADD3 UR4, UPT, UPT, UR43, 0x200, URZ ;  /* 0x000002002b047890 */ /* 0x000fe2000fffe0ff */
[----:B------:R-:W3:Y:S01]  /*6620*/  LDC.64 R48, c[0x0][0x8a8] ;  /* 0x00022a00ff307b82 */ /* 0x000ee20000000a00 */
[----:B------:R-:W-:-:S02]  /*6630*/  LOP3.LUT R23, R23, 0x600000, RZ, 0xc0, !PT ;  /* 0x0060000017177812 */ /* 0x000fc400078ec0ff */
[----:B------:R-:W-:Y:S02]  /*6640*/  CS2R R60, SRZ ;  /* 0x00000000003c7805 */ /* 0x000fe4000001ff00 */
[----:B------:R-:W-:Y:S01]  /*6650*/  LOP3.LUT R64, R64, 0x790, R2, 0xf8, !PT ;  /* 0x0000079040407812 */ /* 0x000fe200078ef802 */
[----:B------:R-:W4:Y:S01]  /*6660*/  LDCU UR63, c[0x0][0x370] ;  /* 0x00006e00ff3f77ac */ /* 0x000f220008000800 */
[----:B------:R-:W-:Y:S02]  /*6670*/  MOV R56, UR4 ;  /* 0x0000000400387c02 */ /* 0x000fe40008000f00 */
[----:B------:R-:W-:Y:S01]  /*6680*/  MOV R58, RZ ;  /* 0x000000ff003a7202 */ /* 0x000fe20000000f00 */
[----:B------:R-:W1:Y:S01]  /*6690*/  LDCU.64 UR52, c[0x0][0x348] ;  /* 0x00006900ff3477ac */ /* 0x000e620008000a00 */
[----:B------:R-:W4:Y:S01]  /*66a0*/  LDS R0, [UR43+0x120] ;  /* 0x0001202bff007984 */ /* 0x000f220008000800 */
[----:B------:R-:W-:Y:S01]  /*66b0*/  IMAD R64, R64, 0x4, R56 ;  /* 0x0000000440407824 */ /* 0x000fe200078e0238 */
[----:B------:R-:W1:Y:S01]  /*66c0*/  LDCU UR42, c[0x0][0xb0c] ;  /* 0x00016180ff2a77ac */ /* 0x000e620008000800 */
[----:B--2---:R-:W-:-:S02]  /*66d0*/  IMAD.U32 R68, RZ, RZ, UR6 ;  /* 0x00000006ff447e24 */ /* 0x004fc4000f8e00ff */
[----:B------:R-:W-:Y:S01]  /*66e0*/  IMAD.U32 R67, RZ, RZ, UR7 ;  /* 0x00000007ff437e24 */ /* 0x000fe2000f8e00ff */
[----:B------:R-:W2:Y:S01]  /*66f0*/  LDCU UR38, c[0x0][0xb30] ;  /* 0x00016600ff2677ac */ /* 0x000ea20008000800 */
[--C-:B------:R-:W-:Y:S02]  /*6700*/  IMAD R63, R63, -0x10, R64.reuse ;  /* 0xfffffff03f3f7824 */ /* 0x100fe400078e0240 */
[----:B------:R-:W-:Y:S01]  /*6710*/  IMAD R62, R65, -0x10, R64 ;  /* 0xfffffff0413e7824 */ /* 0x000fe200078e0240 */
[----:B------:R-:W1:Y:S01]  /*6720*/  LDCU.64 UR54, c[0x0][0x888] ;  /* 0x00011100ff3677ac */ /* 0x000e620008000a00 */
[----:B------:R-:W1:Y:S01]  /*6730*/  LDCU.64 UR40, c[0x0][0xb28] ;  /* 0x00016500ff2877ac */ /* 0x000e620008000a00 */
[----:B------:R-:W1:Y:S01]  /*6740*/  LDCU.128 UR56, c[0x0][0xb10] ;  /* 0x00016200ff3877ac */ /* 0x000e620008000c00 */
[----:B------:R-:W1:Y:S01]  /*6750*/  LDCU UR62, c[0x0][0x374] ;  /* 0x00006e80ff3e77ac */ /* 0x000e620008000800 */
[----:B------:R-:W-:Y:S01]  /*6760*/  UMOV UR47, URZ ;  /* 0x000000ff002f7c82 */ /* 0x000fe20008000000 */
[----:B------:R-:W-:Y:S01]  /*6770*/  UMOV UR46, URZ ;  /* 0x000000ff002e7c82 */ /* 0x000fe20008000000 */
[----:B-1234-:R-:W-:-:S07]  /*6780*/  IADD3 R23, PT, PT, R0, R23, RZ ;  /* 0x0000001700177210 */ /* 0x01efce0007ffe0ff */
.L_x_182:
[----:B------:R-:W-:Y:S02]  /*6790*/  LEA R0, R58, UR43, 0x3 ;  /* 0x0000002b3a007c11 */ /* 0x000fe4000f8e18ff */
[----:B------:R-:W-:Y:S02]  /*67a0*/  SHF.L.U32 R2, R60, 0x1f, RZ ;  /* 0x0000001f3c027819 */ /* 0x000fe400000006ff */
[----:B-1----:R-:W-:Y:S02]  /*67b0*/  LEA R4, R58, UR43, 0x4 ;  /* 0x0000002b3a047c11 */ /* 0x002fe4000f8e20ff */
[----:B------:R-:W1:Y:S02]  /*67c0*/  SYNCS.PHASECHK.TRANS64.TRYWAIT P0, [R0+URZ+0x70], R2 ;  /* 0x00007002000075a7 */ /* 0x000e6400080011ff */
[----:B-1-3--:R-:W-:Y:S05]  /*67d0*/  @!P0 BRA `(.L_x_107) ;  /* 0x00000058001c8947 */ /* 0x00afea0003800000 */
.L_x_237:
[----:B------:R-:W-:Y:S01]  /*67e0*/  R2UR UR7, R69 ;  /* 0x00000000450772ca */ /* 0x000fe200000e0000 */
[----:B------:R-:W2:Y:S01]  /*67f0*/  LDS.128 R4, [R4+0x100] ;  /* 0x0001000004047984 */ /* 0x000ea20000000c00 */
[----:B-1----:R-:W-:Y:S01]  /*6800*/  VIADD R0, R0, 0x80 ;  /* 0x0000008000007836 */ /* 0x002fe20000000000 */
[----:B------:R-:W-:Y:S04]  /*6810*/  UISETP.GE.AND UP0, UPT, UR39, 0x1, UPT ;  /* 0x000000012700788c */ /* 0x000fe8000bf06270 */
[----:B------:R-:W-:Y:S01]  /*6820*/  PRMT R0, RZ, 0x654, R0 ;  /* 0x00000654ff007816 */ /* 0x000fe20000000000 */
[----:B------:R-:W-:Y:S01]  /*6830*/  @!PT LDS RZ, [RZ] ;  /* 0x00000000fffff984 */ /* 0x000fe20000000800 */
[----:B------:R-:W-:Y:S01]  /*6840*/  @!PT LDS RZ, [RZ] ;  /* 0x00000000fffff984 */ /* 0x000fe20000000800 */
[----:B------:R-:W-:Y:S01]  /*6850*/  @!PT LDS RZ, [RZ] ;  /* 0x00000000fffff984 */ /* 0x000fe20000000800 */
[----:B------:R-:W-:Y:S01]  /*6860*/  @!PT LDS RZ, [RZ] ;  /* 0x00000000fffff984 */ /* 0x000fe20000000800 */
[----:B------:R1:W-:Y:S06]  /*6870*/  MEMBAR.ALL.CTA ;  /* 0x0000000000007992 */ /* 0x0003ec0000008000 */
[----:B-1----:R-:W1:Y:S02]  /*6880*/  FENCE.VIEW.ASYNC.S ;  /* 0x00000000000073c6 */ /* 0x002e640000000000 */
[----:B-1----:R1:W-:Y:S01]  /*6890*/  SYNCS.ARRIVE.TRANS64.RED.A1T0 RZ, [R0+URZ], RZ ;  /* 0x000000ff00ff79a7 */ /* 0x0023e200081004ff */
[----:B--2---:R-:W-:Y:S11]  /*68a0*/  LOP3.LUT P0, RZ, R6, 0x1, RZ, 0xc0, !PT ;  /* 0x0000000106ff7812 */ /* 0x004ff6000780c0ff */
[----:B------:R-:W-:Y:S02]  /*68b0*/  @!UPT UIADD3 URZ, UPT, UPT, URZ, URZ, URZ ;  /* 0x000000fffffff290 */ /* 0x000fe4000fffe0ff */
[----:B------:R-:W-:Y:S01]  /*68c0*/  VOTEU.ANY UP1, P0 ;  /* 0x0000000000ff7886 */ /* 0x000fe20000020100 */
[----:B------:R-:W-:Y:S01]  /*68d0*/  PLOP3.LUT P0, PT, PT, PT, UP1, 0x80, 0x8 ;  /* 0x000000000008781c */ /* 0x000fe20003f0f018 */
[----:B------:R-:W-:Y:S06]  /*68e0*/  UP2UR UR4, UPR, URZ, 0x2 ;  /* 0x00000002ff047883 */ /* 0x000fec0008000000 */
[----:B------:R-:W-:Y:S06]  /*68f0*/  IMAD.U32 R70, RZ, RZ, UR4 ;  /* 0x00000004ff467e24 */ /* 0x000fec000f8e00ff */
[----:B------:R-:W-:Y:S02]  /*6900*/  @P0 SHF.R.U32.HI R2, RZ, 0x10, R5 ;  /* 0x00000010ff020819 */ /* 0x000fe40000011605 */
[----:B------:R-:W-:Y:S02]  /*6910*/  @P0 MOV R3, R4 ;  /* 0x0000000400030202 */ /* 0x000fe40000000f00 */
[----:B------:R-:W-:Y:S02]  /*6920*/  @P0 R2UR UR4, R2 ;  /* 0x00000000020402ca */ /* 0x000fe400000e0000 */
[----:B------:R-:W-:Y:S02]  /*6930*/  @P0 LOP3.LUT R4, R5, 0xffff, RZ, 0xc0, !PT ;  /* 0x0000ffff05040812 */ /* 0x000fe400078ec0ff */
[----:B------:R-:W-:Y:S02]  /*6940*/  @P0 R2UR UR6, R3 ;  /* 0x00000000030602ca */ /* 0x000fe400000e0000 */
[----:B------:R-:W-:Y:S07]  /*6950*/  @P0 R2UR UR5, R4 ;  /* 0x00000000040502ca */ /* 0x000fee00000e0000 */
[----:B------:R-:W-:Y:S02]  /*6960*/  @UP1 UMOV UR7, UR4 ;  /* 0x0000000400071c82 */ /* 0x000fe40008000000 */
[----:B------:R-:W-:Y:S02]  /*6970*/  IMAD.U32 R69, RZ, RZ, UR7 ;  /* 0x00000007ff457e24 */ /* 0x000fe4000f8e00ff */
[----:B------:R-:W-:Y:S02]  /*6980*/  @UP1 UMOV UR37, UR6 ;  /* 0x0000000600251c82 */ /* 0x000fe40008000000 */
[----:B------:R-:W-:Y:S01]  /*6990*/  @UP1 UMOV UR36, UR5 ;  /* 0x0000000500241c82 */ /* 0x000fe20008000000 */
[----:B-1----:R-:W-:Y:S05]  /*69a0*/  BRA.U !UP0, `(.L_x_108) ;  /* 0x0000000108cc7547 */ /* 0x002fea000b800000 */
[----:B------:R-:W1:Y:S01]  /*69b0*/  LDCU UR12, c[0x0][0xb20] ;  /* 0x00016400ff0c77ac */ /* 0x000e620008000800 */
[----:B------:R-:W-:Y:S02]  /*69c0*/  UIMAD.WIDE.U32 UR4, UR62, UR59, URZ ;  /* 0x0000003b3e0472a5 */ /* 0x000fe4000f8e00ff */
[----:B------:R-:W-:Y:S02]  /*69d0*/  UIMAD.WIDE.U32 UR6, UR63, UR56, URZ ;  /* 0x000000383f0672a5 */ /* 0x000fe4000f8e00ff */
[----:B------:R-:W-:Y:S02]  /*69e0*/  UISETP.NE.AND UP0, UPT, UR58, 0x1, UPT ;  /* 0x000000013a00788c */ /* 0x000fe4000bf05270 */
[----:B------:R-:W-:Y:S02]  /*69f0*/  UIMAD.WIDE.U32 UR8, UR36, UR59, URZ ;  /* 0x0000003b240872a5 */ /* 0x000fe4000f8e00ff */
[----:B------:R-:W-:Y:S02]  /*6a00*/  UIMAD.WIDE.U32 UR10, UR37, UR56, URZ ;  /* 0x00000038250a72a5 */ /* 0x000fe4000f8e00ff */
[----:B------:R-:W-:Y:S02]  /*6a10*/  UISETP.NE.AND UP1, UPT, UR42, 0x1, UPT ;  /* 0x000000012a00788c */ /* 0x000fe4000bf25270 */
[----:B------:R-:W-:Y:S01]  /*6a20*/  UISETP.NE.AND UP2, UPT, UR39, 0x1, UPT ;  /* 0x000000012700788c */ /* 0x000fe2000bf45270 */
[----:B------:R-:W-:Y:S02]  /*6a30*/  UMOV UR4, UR5 ;  /* 0x0000000500047c82 */ /* 0x000fe40008000000 */
[----:B-1----:R-:W-:Y:S03]  /*6a40*/  USHF.R.U32.HI UR5, URZ, UR12, UR4 ;  /* 0x0000000cff057299 */ /* 0x002fe60008011604 */
[----:B------:R-:W-:Y:S02]  /*6a50*/  UMOV UR4, UR7 ;  /* 0x0000000700047c82 */ /* 0x000fe40008000000 */
[----:B------:R-:W-:Y:S02]  /*6a60*/  USHF.R.U32.HI UR7, URZ, UR57, UR4 ;  /* 0x00000039ff077299 */ /* 0x000fe40008011604 */
[----:B------:R-:W-:Y:S02]  /*6a70*/  USEL UR4, UR62, UR5, !UP0 ;  /* 0x000000053e047287 */ /* 0x000fe4000c000000 */
[----:B------:R-:W-:Y:S01]  /*6a80*/  USEL UR7, UR63, UR7, !UP1 ;  /* 0x000000073f077287 */ /* 0x000fe2000c800000 */
[----:B------:R-:W-:Y:S01]  /*6a90*/  UMOV UR5, UR9 ;  /* 0x0000000900057c82 */ /* 0x000fe20008000000 */
[----:B------:R-:W-:Y:S02]  /*6aa0*/  UIMAD.WIDE.U32 UR8, UR4, UR40, URZ ;  /* 0x00000028040872a5 */ /* 0x000fe4000f8e00ff */
[----:B------:R-:W-:Y:S03]  /*6ab0*/  USHF.R.U32.HI UR6, URZ, UR12, UR5 ;  /* 0x0000000cff067299 */ /* 0x000fe60008011605 */
[----:B------:R-:W-:Y:S01]  /*6ac0*/  UMOV UR5, UR11 ;  /* 0x0000000b00057c82 */ /* 0x000fe20008000000 */
[----:B------:R-:W-:Y:S02]  /*6ad0*/  UIMAD.WIDE.U32 UR10, UR7, UR40, URZ ;  /* 0x00000028070a72a5 */ /* 0x000fe4000f8e00ff */
[----:B------:R-:W-:Y:S02]  /*6ae0*/  USHF.R.U32.HI UR12, URZ, UR57, UR5 ;  /* 0x00000039ff0c7299 */ /* 0x000fe40008011605 */
[----:B------:R-:W-:Y:S01]  /*6af0*/  USEL UR6, UR36, UR6, !UP0 ;  /* 0x0000000624067287 */ /* 0x000fe2000c000000 */
[----:B------:R-:W-:Y:S02]  /*6b00*/  UMOV UR5, UR9 ;  /* 0x0000000900057c82 */ /* 0x000fe40008000000 */
[----:B------:R-:W-:Y:S01]  /*6b10*/  UMOV UR10, UR11 ;  /* 0x0000000b000a7c82 */ /* 0x000fe20008000000 */
[----:B------:R-:W-:Y:S02]  /*6b20*/  @UP2 USHF.R.U32.HI UR4, URZ, UR41, UR5 ;  /* 0x00000029ff042299 */ /* 0x000fe40008011605 */
[----:B------:R-:W-:Y:S02]  /*6b30*/  @UP2 USHF.R.U32.HI UR7, URZ, UR41, UR10 ;  /* 0x00000029ff072299 */ /* 0x000fe4000801160a */
[----:B------:R-:W-:Y:S02]  /*6b40*/  UIMAD UR4, UR39, UR4, URZ ;  /* 0x00000004270472a4 */ /* 0x000fe4000f8e02ff */
        /* <DEDUP_REMOVED lines=8> */
[----:B------:R-:W-:Y:S02]  /*6bd0*/  USEL UR11, UR6, UR4, !UP2 ;  /* 0x00000004060b7287 */ /* 0x000fe4000d000000 */
[----:B------:R-:W-:Y:S02]  /*6be0*/  UIADD3 UR8, UPT, UPT, -UR5, URZ, URZ ;  /* 0x000000ff05087290 */ /* 0x000fe4000fffe1ff */
[----:B------:R-:W-:Y:S01]  /*6bf0*/  UIADD3 UR10, UPT, UPT, -UR11, URZ, URZ ;  /* 0x000000ff0b0a7290 */ /* 0x000fe2000fffe1ff */
[----:B------:R-:W-:Y:S01]  /*6c00*/  @!UP0 UMOV UR4, UR9 ;  /* 0x0000000900048c82 */ /* 0x000fe20008000000 */
[----:B------:R-:W-:Y:S02]  /*6c10*/  UIADD3 UR9, UPT, UPT, -UR6, URZ, URZ ;  /* 0x000000ff06097290 */ /* 0x000fe4000fffe1ff */
[----:B------:R-:W-:Y:S02]  /*6c20*/  @!UP0 USHF.R.U32.HI UR4, URZ, UR41, UR4 ;  /* 0x00000029ff048299 */ /* 0x000fe40008011604 */
[----:B------:R-:W-:Y:S02]  /*6c30*/  UIMAD UR10, UR39, UR10, UR6 ;  /* 0x0000000a270a72a4 */ /* 0x000fe4000f8e0206 */
[----:B------:R-:W-:Y:S04]  /*6c40*/  @!UP0 USEL UR4, UR5, UR4, !UP2 ;  /* 0x0000000405048287 */ /* 0x000fe8000d000000 */
[----:B------:R-:W-:Y:S02]  /*6c50*/  @!UP0 UIMAD UR10, UR7, UR10, UR4 ;  /* 0x0000000a070a82a4 */ /* 0x000fe4000f8e0204 */
[----:B------:R-:W-:Y:S02]  /*6c60*/  @!UP0 UIADD3 UR11, UPT, UPT, UR11, -UR4, URZ ;  /* 0x800000040b0b8290 */ /* 0x000fe4000fffe0ff */
[----:B------:R-:W-:Y:S02]  /*6c70*/  UIMAD UR7, UR42, UR8, UR37 ;  /* 0x000000082a0772a4 */ /* 0x000fe4000f8e0225 */
[----:B------:R-:W-:Y:S02]  /*6c80*/  @!UP0 UIMAD UR6, UR11, UR39, UR5 ;  /* 0x000000270b0682a4 */ /* 0x000fe4000f8e0205 */
[----:B------:R-:W-:Y:S01]  /*6c90*/  UIMAD UR4, UR58, UR9, UR36 ;  /* 0x000000093a0472a4 */ /* 0x000fe2000f8e0224 */
[----:B------:R-:W-:Y:S02]  /*6ca0*/  @!UP0 UMOV UR5, UR10 ;  /* 0x0000000a00058c82 */ /* 0x000fe40008000000 */
[----:B------:R-:W-:Y:S02]  /*6cb0*/  UIMAD UR37, UR5, UR42, UR7 ;  /* 0x0000002a052572a4 */ /* 0x000fe4000f8e0207 */
[----:B------:R-:W-:Y:S11]  /*6cc0*/  UIMAD UR36, UR6, UR58, UR4 ;  /* 0x0000003a062472a4 */ /* 0x000ff6000f8e0204 */
[----:B------:R-:W-:Y:S01]  /*6cd0*/  @!UPT UIADD3 URZ, UPT, UPT, URZ, URZ, URZ ;  /* 0x000000fffffff290 */ /* 0x000fe2000fffe0ff */
.L_x_108:
[----:B------:R-:W-:Y:S01]  /*6ce0*/  UISETP.NE.AND UP0, UPT, UR38, 0x1, UPT ;  /* 0x000000012600788c */ /* 0x000fe2000bf05270 */
[----:B------:R-:W-:Y:S01]  /*6cf0*/  LOP3.LUT P0, RZ, R56, 0x1b0, RZ, 0xc0, !PT ;  /* 0x000001b038ff7812 */ /* 0x000fe2000780c0ff */
[----:B------:R-:W-:Y:S01]  /*6d00*/  USHF.L.U32 UR50, UR16, 0x7, URZ ;  /* 0x0000000710327899 */ /* 0x000fe200080006ff */
[----:B------:R-:W-:Y:S01]  /*6d10*/  BSSY.RECONVERGENT B6, `(.L_x_109) ;  /* 0x0000034000067945 */ /* 0x000fe20003800200 */
[----:B------:R-:W-:Y:S01]  /*6d20*/  USHF.L.U32 UR49, UR20, 0x7, URZ ;  /* 0x0000000714317899 */ /* 0x000fe200080006ff */
[----:B------:R-:W-:Y:S06]  /*6d30*/  IADD3 R58, PT, PT, R58, 0x1, RZ ;  /* 0x000000013a3a7810 */ /* 0x000fec0007ffe0ff */
[----:B------:R-:W1:Y:S01]  /*6d40*/  @!UP0 LDCU.128 UR12, c[0x0][0xb10] ;  /* 0x00016200ff0c87ac */ /* 0x000e620008000c00 */
[----:B------:R-:W2:Y:S01]  /*6d50*/  @!UP0 LDCU UR5, c[0x0][0xb0c] ;  /* 0x00016180ff0587ac */ /* 0x000ea20008000800 */
[----:B------:R-:W3:Y:S01]  /*6d60*/  @!UP0 LDCU UR10, c[0x0][0xb20] ;  /* 0x00016400ff0a87ac */ /* 0x000ee20008000800 */
[----:B-1----:R-:W-:Y:S02]  /*6d70*/  UIMAD.WIDE.U32 UR8, UR37, UR12, URZ ;  /* 0x0000000c250872a5 */ /* 0x002fe4000f8e00ff */
[----:B------:R-:W-:Y:S02]  /*6d80*/  UIMAD.WIDE.U32 UR6, UR36, UR15, URZ ;  /* 0x0000000f240672a5 */ /* 0x000fe4000f8e00ff */
[----:B------:R-:W-:Y:S03]  /*6d90*/  @!UP0 UISETP.NE.AND UP1, UPT, UR14, 0x1, UPT ;  /* 0x000000010e00888c */ /* 0x000fe6000bf25270 */
[----:B------:R-:W-:Y:S01]  /*6da0*/  @!UP0 UMOV UR4, UR9 ;  /* 0x0000000900048c82 */ /* 0x000fe20008000000 */
[----:B--2---:R-:W-:Y:S02]  /*6db0*/  @!UP0 UISETP.NE.AND UP2, UPT, UR5, 0x1, UPT ;  /* 0x000000010500888c */ /* 0x004fe4000bf45270 */
[----:B------:R-:W-:Y:S01]  /*6dc0*/  @!UP0 USHF.R.U32.HI UR4, URZ, UR13, UR4 ;  /* 0x0000000dff048299 */ /* 0x000fe20008011604 */
[----:B------:R-:W-:Y:S02]  /*6dd0*/  @!UP0 UMOV UR6, UR7 ;  /* 0x0000000700068c82 */ /* 0x000fe40008000000 */
[----:B---3--:R-:W-:Y:S02]  /*6de0*/  @!UP0 USHF.R.U32.HI UR6, URZ, UR10, UR6 ;  /* 0x0000000aff068299 */ /* 0x008fe40008011606 */
[----:B------:R-:W-:Y:S02]  /*6df0*/  @!UP0 USEL UR7, UR37, UR4, !UP2 ;  /* 0x0000000425078287 */ /* 0x000fe4000d000000 */
[----:B------:R-:W-:Y:S04]  /*6e00*/  @!UP0 USEL UR6, UR36, UR6, !UP1 ;  /* 0x0000000624068287 */ /* 0x000fe8000c800000 */
[----:B------:R-:W-:Y:S02]  /*6e10*/  @!UP0 UIADD3 UR4, UPT, UPT, -UR7, UR6, URZ ;  /* 0x0000000607048290 */ /* 0x000fe4000fffe1ff */
[----:B------:R-:W-:Y:S02]  /*6e20*/  @!UP0 UIADD3 UR6, UPT, UPT, UR7, -UR6, URZ ;  /* 0x8000000607068290 */ /* 0x000fe4000fffe0ff */
[----:B------:R-:W-:Y:S02]  /*6e30*/  @!UP0 UIMAD UR37, UR4, UR5, UR37 ;  /* 0x00000005042582a4 */ /* 0x000fe4000f8e0225 */
[----:B------:R-:W-:Y:S01]  /*6e40*/  @!UP0 UIMAD UR36, UR6, UR14, UR36 ;  /* 0x0000000e062482a4 */ /* 0x000fe2000f8e0224 */
[----:B------:R-:W-:Y:S11]  /*6e50*/  @!P0 BRA `(.L_x_110) ;  /* 0x00000000007c8947 */ /* 0x000ff60003800000 */
[----:B------:R-:W1:Y:S01]  /*6e60*/  LDCU.64 UR8, c[0x4][0x80] ;  /* 0x01001000ff0877ac */ /* 0x000e620008000a00 */
[----:B------:R-:W-:Y:S01]  /*6e70*/  MOV R2, 0x0 ;  /* 0x0000000000027802 */ /* 0x000fe20000000f00 */
[----:B------:R-:W-:Y:S02]  /*6e80*/  HFMA2 R12, -RZ, RZ, 0, 5.9604644775390625e-08 ;  /* 0x00000001ff0c7431 */ /* 0x000fe400000001ff */
[----:B------:R-:W-:Y:S01]  /*6e90*/  IMAD.MOV.U32 R8, RZ, RZ, 0x70 ;  /* 0x00000070ff087424 */ /* 0x000fe200078e00ff */
[----:B------:R2:W3:Y:S01]  /*6ea0*/  LDC.64 R14, c[0x4][R2] ;  /* 0x01000000020e7b82 */ /* 0x0004e20000000a00 */
[----:B------:R-:W4:Y:S01]  /*6eb0*/  LDCU.64 UR6, c[0x4][0x88] ;  /* 0x01001100ff0677ac */ /* 0x000f220008000a00 */
[----:B------:R-:W-:Y:S01]  /*6ec0*/  IMAD.MOV.U32 R13, RZ, RZ, RZ ;  /* 0x000000ffff0d7224 */ /* 0x000fe200078e00ff */
[----:B------:R-:W2:Y:S01]  /*6ed0*/  LDCU.64 UR4, c[0x4][0x8] ;  /* 0x01000100ff0477ac */ /* 0x000ea20008000a00 */
[----:B-1----:R-:W-:Y:S01]  /*6ee0*/  MOV R5, UR9 ;  /* 0x0000000900057c02 */ /* 0x002fe20008000f00 */
[----:B------:R-:W-:Y:S01]  /*6ef0*/  IMAD.U32 R4, RZ, RZ, UR8 ;  /* 0x00000008ff047e24 */ /* 0x000fe2000f8e00ff */
[----:B----4-:R-:W-:Y:S01]  /*6f00*/  MOV R7, UR7 ;  /* 0x0000000700077c02 */ /* 0x010fe20008000f00 */
[----:B------:R-:W-:Y:S01]  /*6f10*/  IMAD.U32 R6, RZ, RZ, UR6 ;  /* 0x00000006ff067e24 */ /* 0x000fe2000f8e00ff */
[----:B--2---:R-:W-:Y:S01]  /*6f20*/  MOV R11, UR5 ;  /* 0x00000005000b7c02 */ /* 0x004fe20008000f00 */
[----:B------:R-:W-:Y:S02]  /*6f30*/  IMAD.U32 R10, RZ, RZ, UR4 ;  /* 0x00000004ff0a7e24 */ /* 0x000fe4000f8e00ff */
[----:B------:R-:W-:Y:S07]  /*6f40*/  LEPC R20, `(.L_x_111) ;  /* 0x000000001014794e */ /* 0x000fee0000000000 */
[----:B---3-5:R-:W-:Y:S05]  /*6f50*/  CALL.ABS.NOINC R14 ;  /* 0x000000000e007343 */ /* 0x028fea0003c00000 */
.L_x_111:
[----:B------:R-:W1:Y:S01]  /*6f60*/  LDCU.64 UR8, c[0x4][0x80] ;  /* 0x01001000ff0877ac */ /* 0x000e620008000a00 */
[----:B------:R-:W2:Y:S01]  /*6f70*/  LDC.64 R2, c[0x4][R2] ;  /* 0x0100000002027b82 */ /* 0x000ea20000000a00 */
[----:B------:R-:W-:Y:S02]  /*6f80*/  HFMA2 R12, -RZ, RZ, 0, 5.9604644775390625e-08 ;  /* 0x00000001ff0c7431 */ /* 0x000fe400000001ff */
[----:B------:R-:W-:Y:S02]  /*6f90*/  IMAD.MOV.U32 R8, RZ, RZ, 0x70 ;  /* 0x00000070ff087424 */ /* 0x000fe400078e00ff */
[----:B------:R-:W-:Y:S01]  /*6fa0*/  IMAD.MOV.U32 R13, RZ, RZ, RZ ;  /* 0x000000ffff0d7224 */ /* 0x000fe200078e00ff */
[----:B------:R-:W3:Y:S01]  /*6fb0*/  LDCU.64 UR6, c[0x4][0x88] ;  /* 0x01001100ff0677ac */ /* 0x000ee20008000a00 */
[----:B------:R-:W4:Y:S01]  /*6fc0*/  LDCU.64 UR4, c[0x4][0x8] ;  /* 0x01000100ff0477ac */ /* 0x000f220008000a00 */
[----:B-1----:R-:W-:Y:S02]  /*6fd0*/  MOV R4, UR8 ;  /* 0x0000000800047c02 */ /* 0x002fe40008000f00 */
[----:B------:R-:W-:Y:S02]  /*6fe0*/  MOV R5, UR9 ;  /* 0x0000000900057c02 */ /* 0x000fe40008000f00 */
[----:B---3--:R-:W-:Y:S01]  /*6ff0*/  MOV R7, UR7 ;  /* 0x0000000700077c02 */ /* 0x008fe20008000f00 */
[----:B------:R-:W-:Y:S01]  /*7000*/  IMAD.U32 R6, RZ, RZ, UR6 ;  /* 0x00000006ff067e24 */ /* 0x000fe2000f8e00ff */
[----:B----4-:R-:W-:Y:S01]  /*7010*/  MOV R11, UR5 ;  /* 0x00000005000b7c02 */ /* 0x010fe20008000f00 */
[----:B------:R-:W-:Y:S02]  /*7020*/  IMAD.U32 R10, RZ, RZ, UR4 ;  /* 0x00000004ff0a7e24 */ /* 0x000fe4000f8e00ff */
[----:B------:R-:W-:Y:S07]  /*7030*/  LEPC R20, `(.L_x_110) ;  /* 0x000000001014794e */ /* 0x000fee0000000000 */
[----:B--2---:R-:W-:Y:S05]  /*7040*/  CALL.ABS.NOINC R2 ;  /* 0x0000000002007343 */ /* 0x004fea0003c00000 */
.L_x_110:
[----:B------:R-:W-:Y:S05]  /*7050*/  BSYNC.RECONVERGENT B6 ;  /* 0x0000000000067941 */ /* 0x000fea0003800200 */
.L_x_109:
[----:B------:R-:W-:Y:S02]  /*7060*/  R2UR UR6, R55 ;  /* 0x00000000370672ca */ /* 0x000fe400000e0000 */
[----:B------:R-:W-:Y:S02]  /*7070*/  R2UR UR5, R68 ;  /* 0x00000000440572ca */ /* 0x000fe400000e0000 */
[----:B------:R-:W-:Y:S02]  /*7080*/  R2UR UR4, R67 ;  /* 0x00000000430472ca */ /* 0x000fe400000e0000 */
[----:B------:R-:W-:Y:S02]  /*7090*/  ISETP.NE.U32.AND P4, PT, R50, RZ, PT ;  /* 0x000000ff3200720c */ /* 0x000fe40003f85070 */
[----:B------:R-:W-:Y:S02]  /*70a0*/  ISETP.NE.U32.AND P2, PT, RZ, UR54, PT ;  /* 0x00000036ff007c0c */ /* 0x000fe4000bf45070 */
[----:B------:R-:W-:Y:S02]  /*70b0*/  ISETP.NE.AND.EX P4, PT, R51, RZ, PT, P4 ;  /* 0x000000ff3300720c */ /* 0x000fe40003f85340 */
[----:B------:R-:W-:Y:S01]  /*70c0*/  ISETP.NE.AND.EX P2, PT, RZ, UR55, PT, P2 ;  /* 0x00000037ff007c0c */ /* 0x000fe2000bf45320 */
[----:B------:R-:W-:Y:S02]  /*70d0*/  UISETP.NE.AND UP2, UPT, UR6, URZ, UPT ;  /* 0x000000ff0600728c */ /* 0x000fe4000bf45270 */
[----:B------:R-:W-:Y:S04]  /*70e0*/  UISETP.NE.U32.AND UP0, UPT, UR5, URZ, UPT ;  /* 0x000000ff0500728c */ /* 0x000fe8000bf05070 */
[----:B------:R-:W-:Y:S01]  /*70f0*/  UISETP.NE.AND.EX UP1, UPT, UR4, URZ, UPT, UP0 ;  /* 0x000000ff0400728c */ /* 0x000fe2000bf25300 */
[----:B------:R-:W-:Y:S01]  /*7100*/  PLOP3.LUT P1, PT, PT, PT, UP2, 0x80, 0x8 ;  /* 0x000000000008781c */ /* 0x000fe20003f2f028 */
[----:B------:R-:W-:Y:S03]  /*7110*/  UPLOP3.LUT UP0, UPT, UPT, UPT, UPT, 0x40, 0x4 ;  /* 0x000000000004789c */ /* 0x000fe60003f0e870 */
[----:B------:R-:W-:Y:S06]  /*7120*/  @UP2 UPLOP3.LUT UP0, UPT, UPT, UPT, UP1, 0x80, 0x8 ;  /* 0x000000000008289c */ /* 0x000fec0003f0f010 */
[----:B------:R-:W-:Y:S01]  /*7130*/  PLOP3.LUT P0, PT, PT, PT, UP0, 0x80, 0x8 ;  /* 0x000000000008781c */ /* 0x000fe20003f0f008 */
[----:B------:R-:W-:Y:S01]  /*7140*/  @!UPT UIADD3 URZ, UPT, UPT, URZ, URZ, URZ ;  /* 0x000000fffffff290 */ /* 0x000fe2000fffe0ff */
[----:B------:R-:W-:Y:S11]  /*7150*/  BRA.U !UP1, `(.L_x_112) ;  /* 0x0000000109407547 */ /* 0x000ff6000b800000 */
[----:B------:R-:W-:Y:S01]  /*7160*/  UISETP.NE.U32.AND UP0, UPT, UR54, URZ, UPT ;  /* 0x000000ff3600728c */ /* 0x000fe2000bf05070 */
[----:B------:R-:W-:Y:S01]  /*7170*/  R2UR UR6, R68 ;  /* 0x00000000440672ca */ /* 0x000fe200000e0000 */
[----:B------:R-:W1:Y:S01]  /*7180*/  LDCU.64 UR8, c[0x0][0x358] ;  /* 0x00006b00ff0877ac */ /* 0x000e620008000a00 */
[----:B------:R-:W-:Y:S02]  /*7190*/  HFMA2 R26, -RZ, RZ, 0, 5.9604644775390625e-08 ;  /* 0x00000001ff1a7431 */ /* 0x000fe400000001ff */
[----:B------:R-:W-:Y:S01]  /*71a0*/  IMAD.MOV.U32 R0, RZ, RZ, 0x1 ;  /* 0x00000001ff007424 */ /* 0x000fe200078e00ff */
[----:B------:R-:W-:Y:S06]  /*71b0*/  UISETP.NE.AND.EX UP0, UPT, UR55, URZ, UPT, UP0 ;  /* 0x000000ff3700728c */ /* 0x000fec000bf05300 */
[----:B------:R-:W-:Y:S05]  /*71c0*/  PLOP3.LUT P3, PT, PT, PT, UP0, 0x80, 0x8 ;  /* 0x000000000008781c */ /* 0x000fea0003f6f008 */
[----:B------:R-:W2:Y:S01]  /*71d0*/  @UP0 LDCU.64 UR4, c[0x0][0x888] ;  /* 0x00011100ff0407ac */ /* 0x000ea20008000a00 */
[----:B------:R-:W-:Y:S07]  /*71e0*/  @UP0 UIMAD UR6, UR60, UR6, URZ ;  /* 0x000000063c0602a4 */ /* 0x000fee000f8e02ff */
[----:B------:R-:W-:Y:S01]  /*71f0*/  @!P3 PRMT R26, R0, 0x7610, R26 ;  /* 0x00007610001ab816 */ /* 0x000fe2000000001a */
[----:B--2---:R-:W-:Y:S06]  /*7200*/  @UP0 UIMAD.WIDE UR4, UR6, 0x4, UR4 ;  /* 0x00000004060408a5 */ /* 0x004fec000f8e0204 */
[----:B------:R-:W-:Y:S02]  /*7210*/  IMAD.U32 R2, RZ, RZ, UR4 ;  /* 0x00000004ff027e24 */ /* 0x000fe4000f8e00ff */
[----:B------:R-:W-:Y:S03]  /*7220*/  IMAD.U32 R3, RZ, RZ, UR5 ;  /* 0x00000005ff037e24 */ /* 0x000fe6000f8e00ff */
[----:B------:R-:W2:Y:S02]  /*7230*/  @!UP0 LDCU UR4, c[0x0][0x880] ;  /* 0x00011000ff0487ac */ /* 0x000ea40008000800 */
[----:B-1---5:R1:W5:Y:S02]  /*7240*/  @P3 LDG.E R27, desc[UR8][R2.64] ;  /* 0x00000008021b3981 */ /* 0x022364000c1e1900 */
[----:B-12---:R-:W-:Y:S02]  /*7250*/  @!P3 MOV R27, UR4 ;  /* 0x00000004001bbc02 */ /* 0x006fe40008000f00 */
.L_x_112:
[----:B------:R-:W-:Y:S05]  /*7260*/  @!P4 BRA `(.L_x_113) ;  /* 0x000000000024c947 */ /* 0x000fea0003800000 */
[----:B------:R-:W-:Y:S01]  /*7270*/  ISETP.NE.U32.AND P3, PT, R48, RZ, PT ;  /* 0x000000ff3000720c */ /* 0x000fe20003f65070 */
[----:B------:R-:W1:Y:S03]  /*7280*/  LDCU.64 UR4, c[0x0][0x358] ;  /* 0x00006b00ff0477ac */ /* 0x000e660008000a00 */
[----:B------:R-:W-:Y:S11]  /*7290*/  ISETP.NE.AND.EX P3, PT, R49, RZ, PT, P3 ;  /* 0x000000ff3100720c */ /* 0x000ff60003f65330 */
[----:B------:R-:W-:Y:S02]  /*72a0*/  @!UPT UIADD3 URZ, UPT, UPT, URZ, URZ, URZ ;  /* 0x000000fffffff290 */ /* 0x000fe4000fffe0ff */
[----:B------:R-:W2:Y:S01]  /*72b0*/  @P3 LDC.64 R2, c[0x0][0x8a8] ;  /* 0x00022a00ff023b82 */ /* 0x000ea20000000a00 */
[----:B------:R-:W-:Y:S04]  /*72c0*/  @P3 IMAD R0, R50, UR60, RZ ;  /* 0x0000003c32003c24 */ /* 0x000fe8000f8e02ff */
[----:B--2---:R-:W-:Y:S05]  /*72d0*/  @P3 IMAD.WIDE R2, R0, 0x4, R2 ;  /* 0x0000000400023825 */ /* 0x004fea00078e0202 */
[----:B-1---5:R1:W5:Y:S02]  /*72e0*/  @P3 LDG.E R24, desc[UR4][R2.64] ;  /* 0x0000000402183981 */ /* 0x022364000c1e1900 */
[----:B-1----:R-:W2:Y:S02]  /*72f0*/  @!P3 LDC R24, c[0x0][0x8a0] ;  /* 0x00022800ff18bb82 */ /* 0x002ea40000000800 */
.L_x_113:
[----:B-----5:R-:W-:Y:S01]  /*7300*/  FSETP.NEU.AND P3, PT, R27, RZ, PT ;  /* 0x000000ff1b00720b */ /* 0x020fe20003f6d000 */
[----:B------:R-:W-:Y:S01]  /*7310*/  BSSY B1, `(.L_x_114) ;  /* 0x0000038000017945 */ /* 0x000fe20003800000 */
[----:B------:R-:W-:Y:S01]  /*7320*/  SEL R3, RZ, 0xffffffff, P2 ;  /* 0xffffffffff037807 */ /* 0x000fe20001000000 */
[----:B------:R-:W-:Y:S01]  /*7330*/  IMAD.MOV.U32 R74, RZ, RZ, 0x1 ;  /* 0x00000001ff4a7424 */ /* 0x000fe200078e00ff */
[----:B------:R-:W-:Y:S01]  /*7340*/  @P1 LOP3.LUT P2, RZ, R26, 0xff, RZ, 0xc0, !PT ;  /* 0x000000ff1aff1812 */ /* 0x000fe2000784c0ff */
[C---:B------:R-:W-:Y:S01]  /*7350*/  IMAD R25, R22.reuse, 0x80, R23 ;  /* 0x0000008016197824 */ /* 0x040fe200078e0217 */
[----:B------:R-:W-:Y:S01]  /*7360*/  @P1 SEL R0, RZ, 0xffffffff, P3 ;  /* 0xffffffffff001807 */ /* 0x000fe20001800000 */
[----:B------:R-:W-:Y:S01]  /*7370*/  IMAD R59, R65, -0x10, R63 ;  /* 0xfffffff0413b7824 */ /* 0x000fe200078e023f */
[----:B------:R-:W-:Y:S01]  /*7380*/  LEA R72, R22, UR43, 0x3 ;  /* 0x0000002b16487c11 */ /* 0x000fe2000f8e18ff */
[----:B------:R-:W-:Y:S01]  /*7390*/  IMAD.MOV.U32 R73, RZ, RZ, RZ ;  /* 0x000000ffff497224 */ /* 0x000fe200078e00ff */
[C---:B------:R-:W-:Y:S02]  /*73a0*/  @P0 SEL R0, R3.reuse, R0, !P2 ;  /* 0x0000000003000207 */ /* 0x040fe40005000000 */
[----:B------:R-:W-:Y:S02]  /*73b0*/  CS2R R46, SRZ ;  /* 0x00000000002e7805 */ /* 0x000fe4000001ff00 */
[----:B------:R-:W-:Y:S02]  /*73c0*/  PLOP3.LUT P2, PT, PT, PT, UP1, 0x80, 0x8 ;  /* 0x000000000008781c */ /* 0x000fe40003f4f018 */
[----:B------:R-:W-:Y:S02]  /*73d0*/  CS2R R44, SRZ ;  /* 0x00000000002c7805 */ /* 0x000fe4000001ff00 */
[----:B------:R-:W-:Y:S02]  /*73e0*/  @P1 LOP3.LUT R0, R0, 0x1, RZ, 0xc0, !PT ;  /* 0x0000000100001812 */ /* 0x000fe400078ec0ff */
[----:B------:R-:W-:Y:S02]  /*73f0*/  CS2R R42, SRZ ;  /* 0x00000000002a7805 */ /* 0x000fe4000001ff00 */
[----:B------:R-:W-:Y:S02]  /*7400*/  LOP3.LUT P4, R57, R26, 0xff, RZ, 0xc0, !PT ;  /* 0x000000ff1a397812 */ /* 0x000fe4000788c0ff */
[----:B------:R-:W-:Y:S02]  /*7410*/  CS2R R40, SRZ ;  /* 0x0000000000287805 */ /* 0x000fe4000001ff00 */
[----:B------:R-:W-:Y:S02]  /*7420*/  ISETP.NE.U32.OR P5, PT, R0, 0x1, !P1 ;  /* 0x000000010000780c */ /* 0x000fe40004fa5470 */
[----:B------:R-:W-:Y:S02]  /*7430*/  CS2R R38, SRZ ;  /* 0x0000000000267805 */ /* 0x000fe4000001ff00 */
[----:B------:R-:W-:Y:S02]  /*7440*/  SEL R2, RZ, 0xffffffff, P3 ;  /* 0xffffffffff027807 */ /* 0x000fe40001800000 */
[----:B------:R-:W-:Y:S02]  /*7450*/  CS2R R36, SRZ ;  /* 0x0000000000247805 */ /* 0x000fe4000001ff00 */
[----:B------:R-:W-:Y:S02]  /*7460*/  P2R R71, PR, RZ, 0x20 ;  /* 0x00000020ff477803 */ /* 0x000fe40000000000 */
[----:B------:R-:W-:Y:S02]  /*7470*/  CS2R R34, SRZ ;  /* 0x0000000000227805 */ /* 0x000fe4000001ff00 */
[----:B------:R-:W-:Y:S02]  /*7480*/  CS2R R32, SRZ ;  /* 0x0000000000207805 */ /* 0x000fe4000001ff00 */
[----:B------:R-:W-:Y:S04]  /*7490*/  @P2 SEL R2, R3, R2, !P4 ;  /* 0x0000000203022207 */ /* 0x000fe80006000000 */
[----:B------:R-:W-:Y:S02]  /*74a0*/  LOP3.LUT R2, R2, 0x1, RZ, 0xc0, !PT ;  /* 0x0000000102027812 */ /* 0x000fe400078ec0ff */
[----:B------:R-:W-:Y:S02]  /*74b0*/  @P5 SHF.L.U32 R0, RZ, 0x1f, RZ ;  /* 0x0000001fff005819 */ /* 0x000fe400000006ff */
[----:B------:R-:W-:Y:S02]  /*74c0*/  ISETP.NE.U32.AND P2, PT, R2, 0x1, PT ;  /* 0x000000010200780c */ /* 0x000fe40003f45070 */
[----:B------:R1:W3:Y:S02]  /*74d0*/  @P5 SYNCS.PHASECHK.TRANS64.TRYWAIT P1, [UR43+0x20], R0 ;  /* 0x00002000ff0055a7 */ /* 0x0002e4000802112b */
[----:B------:R-:W-:Y:S02]  /*74e0*/  P2R R75, PR, RZ, 0x4 ;  /* 0x00000004ff4b7803 */ /* 0x000fe40000000000 */
[----:B-1----:R-:W-:Y:S04]  /*74f0*/  SHF.L.U32 R0, R61, 0x1f, RZ ;  /* 0x0000001f3d007819 */ /* 0x002fe800000006ff */
[----:B------:R1:W4:Y:S01]  /*7500*/  SYNCS.PHASECHK.TRANS64.TRYWAIT P0, [R72+URZ+0x90], R0 ;  /* 0x00009000480075a7 */ /* 0x00032200080011ff */
[----:B---3--:R-:W-:Y:S01]  /*7510*/  @P5 SEL R74, RZ, 0x1, !P1 ;  /* 0x00000001ff4a5807 */ /* 0x008fe20004800000 */
[----:B-1----:R-:W-:Y:S06]  /*7520*/  @!P5 BRA `(.L_x_115) ;  /* 0x000000000058d947 */ /* 0x002fec0003800000 */
[----:B------:R-:W-:Y:S01]  /*7530*/  IMAD.MOV.U32 R46, RZ, RZ, RZ ;  /* 0x000000ffff2e7224 */ /* 0x000fe200078e00ff */
[----:B------:R-:W-:Y:S01]  /*7540*/  ISETP.NE.AND P1, PT, R74, RZ, PT ;  /* 0x000000ff4a00720c */ /* 0x000fe20003f25270 */
[----:B------:R-:W-:Y:S01]  /*7550*/  BSSY B0, `(.L_x_116) ;  /* 0x000000c000007945 */ /* 0x000fe20003800000 */
[----:B------:R-:W-:Y:S02]  /*7560*/  CS2R R34, SRZ ;  /* 0x0000000000227805 */ /* 0x000fe4000001ff00 */
[----:B------:R-:W-:Y:S02]  /*7570*/  CS2R R32, SRZ ;  /* 0x0000000000207805 */ /* 0x000fe4000001ff00 */
[----:B------:R-:W-:Y:S02]  /*7580*/  CS2R R38, SRZ ;  /* 0x0000000000267805 */ /* 0x000fe4000001ff00 */
[----:B------:R-:W-:Y:S02]  /*7590*/  CS2R R36, SRZ ;  /* 0x0000000000247805 */ /* 0x000fe4000001ff00 */
[----:B------:R-:W-:Y:S02]  /*75a0*/  CS2R R42, SRZ ;  /* 0x00000000002a7805 */ /* 0x000fe4000001ff00 */
[----:B------:R-:W-:Y:S02]  /*75b0*/  CS2R R40, SRZ ;  /* 0x0000000000287805 */ /* 0x000fe4000001ff00 */
[----:B------:R-:W-:Y:S01]  /*75c0*/  CS2R R44, SRZ ;  /* 0x00000000002c7805 */ /* 0x000fe2000001ff00 */
[----:B------:R-:W-:Y:S06]  /*75d0*/  @P1 BRA `(.L_x_117) ;  /* 0x00000000000c1947 */ /* 0x000fec0003800000 */
[----:B------:R-:W-:Y:S04]  /*75e0*/  SHF.L.U32 R3, RZ, 0x1f, RZ ;  /* 0x0000001fff037819 */ /* 0x000fe800000006ff */
[----:B------:R-:W1:Y:S02]  /*75f0*/  SYNCS.PHASECHK.TRANS64.TRYWAIT P1, [UR43+0x20], R3 ;  /* 0x00002003ff0075a7 */ /* 0x000e64000802112b */
[----:B-1----:R-:W-:Y:S05]  /*7600*/  @!P1 BRA `(.L_x_118) ;  /* 0x0000004800a49947 */ /* 0x002fea0003800000 */
.L_x_117:
[----:B------:R-:W-:Y:S05]  /*7610*/  BSYNC B0 ;  /* 0x0000000000007941 */ /* 0x000fea0003800000 */
.L_x_116:
[----:B------:R-:W-:Y:S01]  /*7620*/  ISETP.NE.AND P1, PT, R75, RZ, PT ;  /* 0x000000ff4b00720c */ /* 0x000fe20003f25270 */
[----:B------:R-:W-:Y:S11]  /*7630*/  HFMA2 R73, -RZ, RZ, 0, 5.9604644775390625e-08 ;  /* 0x00000001ff497431 */ /* 0x000ff600000001ff */
[----:B------:R-:W-:Y:S01]  /*7640*/  @!UPT UIADD3 URZ, UPT, UPT, URZ, URZ, URZ ;  /* 0x000000fffffff290 */ /* 0x000fe2000fffe0ff */
[----:B------:R3:W1:Y:S04]  /*7650*/  @P1 LDS.128 R32, [R64] ;  /* 0x0000000040201984 */ /* 0x0006680000000c00 */
[----:B------:R3:W1:Y:S04]  /*7660*/  @P1 LDS.128 R36, [R63+0x10] ;  /* 0x000010003f241984 */ /* 0x0006680000000c00 */
[----:B------:R3:W1:Y:S04]  /*7670*/  @P1 LDS.128 R40, [R62+0x20] ;  /* 0x000020003e281984 */ /* 0x0006680000000c00 */
[----:B------:R3:W1:Y:S02]  /*7680*/  @P1 LDS.128 R44, [R59+0x30] ;  /* 0x000030003b2c1984 */ /* 0x0006640000000c00 */
.L_x_115:
[----:B------:R-:W-:Y:S05]  /*7690*/  BSYNC B1 ;  /* 0x0000000000017941 */ /* 0x000fea0003800000 */
.L_x_114:
[----:B-1----:R-:W-:Y:S04]  /*76a0*/  SHF.R.U32.HI R2, RZ, 0x15, R25 ;  /* 0x00000015ff027819 */ /* 0x002fe80000011619 */
[----:B------:R-:W-:Y:S01]  /*76b0*/  LOP3.LUT P1, RZ, R2, 0x3, R52, 0x48, !PT ;  /* 0x0000000302ff7812 */ /* 0x000fe20007824834 */
[----:B------:R-:W-:Y:S01]  /*76c0*/  @!UPT UIADD3 URZ, UPT, UPT, URZ, URZ, URZ ;  /* 0x000000fffffff290 */ /* 0x000fe2000fffe0ff */
[----:B----4-:R-:W-:Y:S11]  /*76d0*/  @P0 BRA `(.L_x_119) ;  /* 0x0000000000080947 */ /* 0x010ff60003800000 */
[----:B------:R-:W1:Y:S02]  /*76e0*/  SYNCS.PHASECHK.TRANS64.TRYWAIT P0, [R72+URZ+0x90], R0 ;  /* 0x00009000480075a7 */ /* 0x000e6400080011ff */
[----:B-1----:R-:W-:Y:S05]  /*76f0*/  @!P0 BRA `(.L_x_120) ;  /* 0x0000004800808947 */ /* 0x002fea0003800000 */
.L_x_119:
[----:B------:R-:W-:Y:S05]  /*7700*/  @!P1 BRA `(.L_x_121) ;  /* 0x0000000000409947 */ /* 0x000fea0003800000 */
[----:B------:R-:W4:Y:S01]  /*7710*/  LDCU.64 UR8, c[0x4][0x70] ;  /* 0x01000e00ff0877ac */ /* 0x000f220008000a00 */
[----:B------:R-:W-:Y:S01]  /*7720*/  MOV R3, 0x0 ;  /* 0x0000000000037802 */ /* 0x000fe20000000f00 */
[----:B------:R-:W-:Y:S02]  /*7730*/  HFMA2 R12, -RZ, RZ, 0, 5.9604644775390625e-08 ;  /* 0x00000001ff0c7431 */ /* 0x000fe400000001ff */
[----:B------:R-:W-:Y:S02]  /*7740*/  IMAD.MOV.U32 R8, RZ, RZ, 0x192 ;  /* 0x00000192ff087424 */ /* 0x000fe400078e00ff */
[----:B------:R-:W-:Y:S01]  /*7750*/  IMAD.MOV.U32 R13, RZ, RZ, RZ ;  /* 0x000000ffff0d7224 */ /* 0x000fe200078e00ff */
[----:B------:R-:W5:Y:S01]  /*7760*/  LDCU.64 UR6, c[0x4][0x78] ;  /* 0x01000f00ff0677ac */ /* 0x000f620008000a00 */
[----:B------:R-:W1:Y:S01]  /*7770*/  LDC.64 R2, c[0x4][R3] ;  /* 0x0100000003027b82 */ /* 0x000e620000000a00 */
[----:B------:R-:W2:Y:S01]  /*7780*/  LDCU.64 UR4, c[0x4][0x10] ;  /* 0x01000200ff0477ac */ /* 0x000ea20008000a00 */
[----:B----4-:R-:W-:Y:S01]  /*7790*/  MOV R5, UR9 ;  /* 0x0000000900057c02 */ /* 0x010fe20008000f00 */
[----:B------:R-:W-:Y:S01]  /*77a0*/  IMAD.U32 R4, RZ, RZ, UR8 ;  /* 0x00000008ff047e24 */ /* 0x000fe2000f8e00ff */
[----:B-----5:R-:W-:Y:S01]  /*77b0*/  MOV R7, UR7 ;  /* 0x0000000700077c02 */ /* 0x020fe20008000f00 */
[----:B------:R-:W-:Y:S01]  /*77c0*/  IMAD.U32 R6, RZ, RZ, UR6 ;  /* 0x00000006ff067e24 */ /* 0x000fe2000f8e00ff */
[----:B--2---:R-:W-:Y:S01]  /*77d0*/  MOV R11, UR5 ;  /* 0x00000005000b7c02 */ /* 0x004fe20008000f00 */
[----:B------:R-:W-:Y:S02]  /*77e0*/  IMAD.U32 R10, RZ, RZ, UR4 ;  /* 0x00000004ff0a7e24 */ /* 0x000fe4000f8e00ff */
[----:B------:R-:W-:Y:S07]  /*77f0*/  LEPC R20, `(.L_x_121) ;  /* 0x000000001014794e */ /* 0x000fee0000000000 */
[----:B-1-3--:R-:W-:Y:S05]  /*7800*/  CALL.ABS.NOINC R2 ;  /* 0x0000000002007343 */ /* 0x00afea0003c00000 */
.L_x_121:
[----:B------:R-:W-:Y:S05]  /*7810*/  WARPSYNC.ALL ;  /* 0x0000000000007948 */ /* 0x000fea0003800000 */
[----:B------:R-:W-:Y:S01]  /*7820*/  R2UR UR4, R25 ;  /* 0x00000000190472ca */ /* 0x000fe200000e0000 */
[----:B------:R-:W-:Y:S01]  /*7830*/  BSSY.RECONVERGENT B0, `(.L_x_122) ;  /* 0x0000039000007945 */ /* 0x000fe20003800200 */
[----:B------:R-:W-:Y:S11]  /*7840*/  ISETP.NE.AND P0, PT, R66, RZ, PT ;  /* 0x000000ff4200720c */ /* 0x000ff60003f05270 */
[----:B------:R-:W1:Y:S02]  /*7850*/  LDTM.x16 R4, tmem[UR4] ;  /* 0x00000004000479ee */ /* 0x000e640008240000 */
[C---:B-12---:R-:W-:Y:S01]  /*7860*/  FMUL R0, R24.reuse, R4 ;  /* 0x0000000418007220 */ /* 0x046fe20000400000 */
[C---:B------:R-:W-:Y:S01]  /*7870*/  FMUL R2, R24.reuse, R5 ;  /* 0x0000000518027220 */ /* 0x040fe20000400000 */
[C---:B------:R-:W-:Y:S01]  /*7880*/  FMUL R3, R24.reuse, R6 ;  /* 0x0000000618037220 */ /* 0x040fe20000400000 */
[C---:B------:R-:W-:Y:S01]  /*7890*/  FMUL R7, R24.reuse, R7 ;  /* 0x0000000718077220 */ /* 0x040fe20000400000 */
[C---:B------:R-:W-:Y:S01]  /*78a0*/  FFMA R28, R27.reuse, R32, R0 ;  /* 0x000000201b1c7223 */ /* 0x040fe20000000000 */
        /* <DEDUP_REMOVED lines=10> */
[----:B------:R1:W-:Y:S01]  /*7950*/  STS.128 [R64], R28 ;  /* 0x0000001c40007388 */ /* 0x0003e20000000c00 */
        /* <DEDUP_REMOVED lines=8> */
[----:B------:R1:W-:Y:S01]  /*79e0*/  STS.128 [R63+0x10], R4 ;  /* 0x000010043f007388 */ /* 0x0003e20000000c00 */
[C---:B------:R-:W-:Y:S01]  /*79f0*/  FMUL R13, R24.reuse, R17 ;  /* 0x00000011180d7220 */ /* 0x040fe20000400000 */
[C---:B------:R-:W-:Y:S01]  /*7a00*/  FFMA R10, R27.reuse, R42, R10 ;  /* 0x0000002a1b0a7223 */ /* 0x040fe2000000000a */
[C---:B------:R-:W-:Y:S01]  /*7a10*/  FMUL R14, R24.reuse, R18 ;  /* 0x00000012180e7220 */ /* 0x040fe20000400000 */
[C---:B------:R-:W-:Y:S01]  /*7a20*/  FFMA R11, R27.reuse, R43, R15 ;  /* 0x0000002b1b0b7223 */ /* 0x040fe2000000000f */
[----:B------:R-:W-:Y:S01]  /*7a30*/  FMUL R19, R24, R19 ;  /* 0x0000001318137220 */ /* 0x000fe20000400000 */
[C---:B------:R-:W-:Y:S01]  /*7a40*/  FFMA R12, R27.reuse, R44, R12 ;  /* 0x0000002c1b0c7223 */ /* 0x040fe2000000000c */
[C---:B------:R-:W-:Y:S01]  /*7a50*/  FFMA R13, R27.reuse, R45, R13 ;  /* 0x0000002d1b0d7223 */ /* 0x040fe2000000000d */
[C---:B------:R-:W-:Y:S01]  /*7a60*/  FFMA R14, R27.reuse, R46, R14 ;  /* 0x0000002e1b0e7223 */ /* 0x040fe2000000000e */
[----:B------:R1:W-:Y:S01]  /*7a70*/  STS.128 [R62+0x20], R8 ;  /* 0x000020083e007388 */ /* 0x0003e20000000c00 */
[----:B------:R-:W-:Y:S05]  /*7a80*/  FFMA R15, R27, R47, R19 ;  /* 0x0000002f1b0f7223 */ /* 0x000fea0000000013 */
[----:B------:R1:W-:Y:S01]  /*7a90*/  STS.128 [R59+0x30], R12 ;  /* 0x0000300c3b007388 */ /* 0x0003e20000000c00 */
[----:B------:R-:W-:Y:S01]  /*7aa0*/  @!PT LDS RZ, [RZ] ;  /* 0x00000000fffff984 */ /* 0x000fe20000000800 */
[----:B------:R-:W-:Y:S01]  /*7ab0*/  @!PT LDS RZ, [RZ] ;  /* 0x00000000fffff984 */ /* 0x000fe20000000800 */
[----:B------:R-:W-:Y:S01]  /*7ac0*/  @!PT LDS RZ, [RZ] ;  /* 0x00000000fffff984 */ /* 0x000fe20000000800 */
[----:B------:R-:W-:Y:S01]  /*7ad0*/  @!PT LDS RZ, [RZ] ;  /* 0x00000000fffff984 */ /* 0x000fe20000000800 */
[----:B------:R2:W-:Y:S06]  /*7ae0*/  MEMBAR.ALL.CTA ;  /* 0x0000000000007992 */ /* 0x0005ec0000008000 */
[----:B--2---:R-:W2:Y:S02]  /*7af0*/  FENCE.VIEW.ASYNC.S ;  /* 0x00000000000073c6 */ /* 0x004ea40000000000 */
[----:B--2---:R-:W-:Y:S06]  /*7b00*/  BAR.SYNC.DEFER_BLOCKING 0x1, 0x80 ;  /* 0x0042000000007b1d */ /* 0x004fec0000010000 */
[----:B------:R-:W-:Y:S05]  /*7b10*/  @P0 BRA `(.L_x_123) ;  /* 0x0000000000280947 */ /* 0x000fea0003800000 */
[----:B------:R-:W-:Y:S01]  /*7b20*/  UIADD3 UR4, UPT, UPT, UR43, 0x200, URZ ;  /* 0x000002002b047890 */ /* 0x000fe2000fffe0ff */
[----:B------:R-:W-:Y:S05]  /*7b30*/  UMOV UR51, UR60 ;  /* 0x0000003c00337c82 */ /* 0x000fea0008000000 */
[----:B------:R-:W-:Y:S01]  /*7b40*/  MOV R56, UR4 ;  /* 0x0000000400387c02 */ /* 0x000fe20008000f00 */
[----:B------:R-:W-:Y:S03]  /*7b50*/  UIADD3 UR4, UP0, UPT, UR52, 0x680, URZ ;  /* 0x0000068034047890 */ /* 0x000fe6000ff1e0ff */
[----:B------:R-:W-:Y:S01]  /*7b60*/  R2UR UR48, R56 ;  /* 0x00000000383072ca */ /* 0x000fe200000e0000 */
[----:B------:R-:W-:Y:S11]  /*7b70*/  UIADD3.X UR5, UPT, UPT, URZ, UR53, URZ, UP0, !UPT ;  /* 0x00000035ff057290 */ /* 0x000ff600087fe4ff */
[----:B------:R-:W-:Y:S01]  /*7b80*/  @!UPT UIADD3 URZ, UPT, UPT, URZ, URZ, URZ ;  /* 0x000000fffffff290 */ /* 0x000fe2000fffe0ff */
[----:B------:R2:W-:Y:S01]  /*7b90*/  UTMASTG.3D [UR48], [UR4] ;  /* 0x00000030040073b5 */ /* 0x0005e20008010000 */
[----:B------:R0:W-:Y:S01]  /*7ba0*/  UTMACMDFLUSH ;  /* 0x00000000000079b7 */ /* 0x0001e20000000000 */
[----:B--2---:R-:W-:Y:S04]  /*7bb0*/  DEPBAR.LE SB0, 0x1 ;  /* 0x000080400000791a */ /* 0x004fe80000000000 */
.L_x_123:
[----:B------:R-:W-:Y:S05]  /*7bc0*/  BSYNC.RECONVERGENT B0 ;  /* 0x0000000000007941 */ /* 0x000fea0003800200 */
.L_x_122:
[----:B------:R-:W-:Y:S01]  /*7bd0*/  BAR.SYNC.DEFER_BLOCKING 0x1, 0x80 ;  /* 0x0042000000007b1d */ /* 0x000fe20000010000 */
[----:B------:R-:W-:Y:S01]  /*7be0*/  ISETP.NE.AND P1, PT, R71, RZ, PT ;  /* 0x000000ff4700720c */ /* 0x000fe20003f25270 */
[----:B------:R-:W-:Y:S01]  /*7bf0*/  UISETP.NE.AND UP0, UPT, UR47, URZ, UPT ;  /* 0x000000ff2f00728c */ /* 0x000fe2000bf05270 */
[----:B------:R-:W-:Y:S11]  /*7c00*/  LEA R2, R73, UR43, 0x3 ;  /* 0x0000002b49027c11 */ /* 0x000ff6000f8e18ff */
[----:B------:R-:W-:Y:S01]  /*7c10*/  @P1 SHF.L.U32 R3, RZ, 0x1f, RZ ;  /* 0x0000001fff031819 */ /* 0x000fe200000006ff */
[----:B------:R-:W-:Y:S06]  /*7c20*/  BRA.U !UP0, `(.L_x_124) ;  /* 0x0000000108247547 */ /* 0x000fec000b800000 */
[----:B-1----:R-:W-:Y:S01]  /*7c30*/  IMAD.U32 R4, RZ, RZ, UR46 ;  /* 0x0000002eff047e24 */ /* 0x002fe2000f8e00ff */
[----:B------:R-:W-:Y:S01]  /*7c40*/  MOV R0, UR61 ;  /* 0x0000003d00007c02 */ /* 0x000fe20008000f00 */
[----:B------:R-:W-:Y:S03]  /*7c50*/  UIADD3 UR4, UPT, UPT, UR46, 0x1, URZ ;  /* 0x000000012e047890 */ /* 0x000fe6000fffe0ff */
[----:B------:R-:W-:Y:S01]  /*7c60*/  @P1 LEA R4, R4, UR43, 0x3 ;  /* 0x0000002b04041c11 */ /* 0x000fe2000f8e18ff */
[----:B------:R-:W-:Y:S04]  /*7c70*/  UISETP.NE.AND UP0, UPT, UR4, 0x4, UPT ;  /* 0x000000040400788c */ /* 0x000fe8000bf05270 */
[----:B------:R-:W-:Y:S01]  /*7c80*/  @P1 VIADD R4, R4, 0x40 ;  /* 0x0000004004041836 */ /* 0x000fe20000000000 */
[----:B------:R-:W-:Y:S04]  /*7c90*/  USEL UR46, UR4, URZ, UP0 ;  /* 0x000000ff042e7287 */ /* 0x000fe80008000000 */
[----:B------:R-:W-:Y:S04]  /*7ca0*/  @P1 PRMT R0, R0, 0x654, R4 ;  /* 0x0000065400001816 */ /* 0x000fe80000000004 */
[----:B------:R2:W-:Y:S04]  /*7cb0*/  @P1 SYNCS.ARRIVE.TRANS64.RED.A1T0 RZ, [R0+URZ], RZ ;  /* 0x000000ff00ff19a7 */ /* 0x0005e800081004ff */
.L_x_124:
[----:B------:R-:W4:Y:S01]  /*7cc0*/  @P1 SYNCS.PHASECHK.TRANS64.TRYWAIT P0, [R2+URZ+0x20], R3 ;  /* 0x00002003020015a7 */ /* 0x000f2200080011ff */
[----:B------:R-:W-:Y:S01]  /*7cd0*/  BSSY B1, `(.L_x_125) ;  /* 0x0000016000017945 */ /* 0x000fe20003800000 */
[----:B----4-:R-:W-:Y:S03]  /*7ce0*/  @P1 SEL R74, RZ, 0x1, !P0 ;  /* 0x00000001ff4a1807 */ /* 0x010fe60004000000 */
[----:B------:R-:W-:Y:S05]  /*7cf0*/  @!P1 BRA `(.L_x_126) ;  /* 0x00000000004c9947 */ /* 0x000fea0003800000 */
[----:B------:R-:W-:Y:S01]  /*7d00*/  ISETP.NE.AND P0, PT, R74, RZ, PT ;  /* 0x000000ff4a00720c */ /* 0x000fe20003f05270 */
[----:B------:R-:W-:Y:S01]  /*7d10*/  BSSY B0, `(.L_x_127) ;  /* 0x000000b000007945 */ /* 0x000fe20003800000 */
[----:B------:R-:W-:Y:S11]  /*7d20*/  ISETP.NE.AND P1, PT, R75, RZ, PT ;  /* 0x000000ff4b00720c */ /* 0x000ff60003f25270 */
[----:B------:R-:W-:Y:S02]  /*7d30*/  @!UPT UIADD3 URZ, UPT, UPT, URZ, URZ, URZ ;  /* 0x000000fffffff290 */ /* 0x000fe4000fffe0ff */
[C---:B-1----:R-:W-:Y:S01]  /*7d40*/  @P1 IMAD R6, R73.reuse, 0x2000, R64 ;  /* 0x0000200049061824 */ /* 0x042fe200078e0240 */
[C---:B------:R-:W-:Y:S01]  /*7d50*/  @P1 LEA R4, R73.reuse, R62, 0xd ;  /* 0x0000003e49041211 */ /* 0x040fe200078e68ff */
[C---:B------:R-:W-:Y:S02]  /*7d60*/  @P1 IMAD R5, R73.reuse, 0x2000, R63 ;  /* 0x0000200049051824 */ /* 0x040fe400078e023f */
[----:B------:R-:W-:Y:S01]  /*7d70*/  @P1 IMAD R3, R73, 0x2000, R59 ;  /* 0x0000200049031824 */ /* 0x000fe200078e023b */
[----:B------:R-:W-:Y:S06]  /*7d80*/  @P0 BRA `(.L_x_128) ;  /* 0x00000000000c0947 */ /* 0x000fec0003800000 */
[----:B--2---:R-:W-:Y:S04]  /*7d90*/  SHF.L.U32 R0, RZ, 0x1f, RZ ;  /* 0x0000001fff007819 */ /* 0x004fe800000006ff */
[----:B------:R-:W1:Y:S02]  /*7da0*/  SYNCS.PHASECHK.TRANS64.TRYWAIT P0, [R2+URZ+0x20], R0 ;  /* 0x00002000020075a7 */ /* 0x000e6400080011ff */
[----:B-1----:R-:W-:Y:S05]  /*7db0*/  @!P0 BRA `(.L_x_129) ;  /* 0x0000004000e48947 */ /* 0x002fea0003800000 */
.L_x_128:
[----:B------:R-:W-:Y:S05]  /*7dc0*/  BSYNC B0 ;  /* 0x0000000000007941 */ /* 0x000fea0003800000 */
.L_x_127:
[----:B------:R-:W-:Y:S02]  /*7dd0*/  ISETP.NE.AND P0, PT, R75, RZ, PT ;  /* 0x000000ff4b00720c */ /* 0x000fe40003f05270 */
[----:B------:R-:W-:Y:S11]  /*7de0*/  IADD3 R73, PT, PT, R73, 0x1, RZ ;  /* 0x0000000149497810 */ /* 0x000ff60007ffe0ff */
[----:B------:R4:W1:Y:S04]  /*7df0*/  @P0 LDS.128 R32, [R6] ;  /* 0x0000000006200984 */ /* 0x0008680000000c00 */
[----:B------:R4:W1:Y:S04]  /*7e00*/  @P0 LDS.128 R36, [R5+0x10] ;  /* 0x0000100005240984 */ /* 0x0008680000000c00 */
[----:B------:R4:W1:Y:S04]  /*7e10*/  @P0 LDS.128 R40, [R4+0x20] ;  /* 0x0000200004280984 */ /* 0x0008680000000c00 */
[----:B------:R4:W1:Y:S02]  /*7e20*/  @P0 LDS.128 R44, [R3+0x30] ;  /* 0x00003000032c0984 */ /* 0x0008640000000c00 */
.L_x_126:
[----:B------:R-:W-:Y:S05]  /*7e30*/  BSYNC B1 ;  /* 0x0000000000017941 */ /* 0x000fea0003800000 */
.L_x_125:
[----:B-12---:R-:W-:Y:S05]  /*7e40*/  VIADD R0, R25, 0x10 ;  /* 0x0000001019007836 */ /* 0x006fea0000000000 */
[----:B------:R-:W-:Y:S04]  /*7e50*/  SHF.R.U32.HI R0, RZ, 0x15, R0 ;  /* 0x00000015ff007819 */ /* 0x000fe80000011600 */
[----:B------:R-:W-:Y:S11]  /*7e60*/  LOP3.LUT P0, RZ, R0, 0x3, R52, 0x48, !PT ;  /* 0x0000000300ff7812 */ /* 0x000ff60007804834 */
[----:B------:R-:W-:Y:S02]  /*7e70*/  @!UPT UIADD3 URZ, UPT, UPT, URZ, URZ, URZ ;  /* 0x000000fffffff290 */ /* 0x000fe4000fffe0ff */
[----:B------:R-:W-:Y:S05]  /*7e80*/  @!P0 BRA `(.L_x_130) ;  /* 0x0000000000408947 */ /* 0x000fea0003800000 */
[----:B------:R-:W1:Y:S01]  /*7e90*/  LDCU.64 UR8, c[0x4][0x70] ;  /* 0x01000e00ff0877ac */ /* 0x000e620008000a00 */
[----:B----4-:R-:W-:Y:S01]  /*7ea0*/  MOV R3, 0x0 ;  /* 0x0000000000037802 */ /* 0x010fe20000000f00 */
[----:B------:R-:W-:Y:S02]  /*7eb0*/  HFMA2 R12, -RZ, RZ, 0, 5.9604644775390625e-08 ;  /* 0x00000001ff0c7431 */ /* 0x000fe400000001ff */
[----:B------:R-:W-:Y:S02]  /*7ec0*/  IMAD.MOV.U32 R8, RZ, RZ, 0x192 ;  /* 0x00000192ff087424 */ /* 0x000fe400078e00ff */
[----:B------:R-:W-:Y:S01]  /*7ed0*/  IMAD.MOV.U32 R13, RZ, RZ, RZ ;  /* 0x000000ffff0d7224 */ /* 0x000fe200078e00ff */
[----:B------:R-:W2:Y:S01]  /*7ee0*/  LDCU.64 UR6, c[0x4][0x78] ;  /* 0x01000f00ff0677ac */ /* 0x000ea20008000a00 */
[----:B------:R-:W4:Y:S01]  /*7ef0*/  LDC.64 R2, c[0x4][R3] ;  /* 0x0100000003027b82 */ /* 0x000f220000000a00 */
[----:B------:R-:W5:Y:S01]  /*7f00*/  LDCU.64 UR4, c[0x4][0x10] ;  /* 0x01000200ff0477ac */ /* 0x000f620008000a00 */
[----:B-1----:R-:W-:Y:S01]  /*7f10*/  MOV R5, UR9 ;  /* 0x0000000900057c02 */ /* 0x002fe20008000f00 */
[----:B------:R-:W-:Y:S01]  /*7f20*/  IMAD.U32 R4, RZ, RZ, UR8 ;  /* 0x00000008ff047e24 */ /* 0x000fe2000f8e00ff */
[----:B--2---:R-:W-:Y:S01]  /*7f30*/  MOV R7, UR7 ;  /* 0x0000000700077c02 */ /* 0x004fe20008000f00 */
[----:B------:R-:W-:Y:S01]  /*7f40*/  IMAD.U32 R6, RZ, RZ, UR6 ;  /* 0x00000006ff067e24 */ /* 0x000fe2000f8e00ff */
[----:B-----5:R-:W-:Y:S01]  /*7f50*/  MOV R11, UR5 ;  /* 0x00000005000b7c02 */ /* 0x020fe20008000f00 */
[----:B------:R-:W-:Y:S02]  /*7f60*/  IMAD.U32 R10, RZ, RZ, UR4 ;  /* 0x00000004ff0a7e24 */ /* 0x000fe4000f8e00ff */
[----:B------:R-:W-:Y:S07]  /*7f70*/  LEPC R20, `(.L_x_130) ;  /* 0x000000001014794e */ /* 0x000fee0000000000 */
[----:B---34-:R-:W-:Y:S05]  /*7f80*/  CALL.ABS.NOINC R2 ;  /* 0x0000000002007343 */ /* 0x018fea0003c00000 */
.L_x_130:
[----:B------:R-:W-:Y:S05]  /*7f90*/  WARPSYNC.ALL ;  /* 0x0000000000007948 */ /* 0x000fea0003800000 */
[----:B------:R-:W-:Y:S01]  /*7fa0*/  R2UR UR4, R25 ;  /* 0x00000000190472ca */ /* 0x000fe200000e0000 */
[----:B------:R-:W-:Y:S01]  /*7fb0*/  BSSY.RECONVERGENT B0, `(.L_x_131) ;  /* 0x0000040000007945 */ /* 0x000fe20003800200 */
[----:B------:R-:W-:Y:S02]  /*7fc0*/  ISETP.NE.AND P6, PT, R71, RZ, PT ;  /* 0x000000ff4700720c */ /* 0x000fe40003fc5270 */
[----:B------:R-:W-:Y:S02]  /*7fd0*/  ISETP.NE.AND P0, PT, R66, RZ, PT ;  /* 0x000000ff4200720c */ /* 0x000fe40003f05270 */
[----:B------:R-:W-:Y:S07]  /*7fe0*/  MOV R20, UR46 ;  /* 0x0000002e00147c02 */ /* 0x000fee0008000f00 */
[----:B----4-:R-:W1:Y:S02]  /*7ff0*/  LDTM.x16 R4, tmem[UR4+0x10] ;  /* 0x00001004000479ee */ /* 0x010e640008240000 */
[----:B------:R-:W-:Y:S01]  /*8000*/  @P6 LEA R20, R20, UR43, 0x3 ;  /* 0x0000002b14146c11 */ /* 0x000fe2000f8e18ff */
[C---:B-1----:R-:W-:Y:S01]  /*8010*/  FMUL R0, R24.reuse, R4 ;  /* 0x0000000418007220 */ /* 0x042fe20000400000 */
        /* <DEDUP_REMOVED lines=33> */
[----:B------:R-:W-:Y:S01]  /*8230*/  FFMA R15, R27, R47, R19 ;  /* 0x0000002f1b0f7223 */ /* 0x000fe20000000013 */
[----:B------:R-:W-:Y:S02]  /*8240*/  MOV R16, UR61 ;  /* 0x0000003d00107c02 */ /* 0x000fe40008000f00 */
[----:B------:R-:W-:Y:S02]  /*8250*/  @P6 IADD3 R17, PT, PT, R20, 0x40, RZ ;  /* 0x0000004014116810 */ /* 0x000fe40007ffe0ff */
[----:B------:R1:W-:Y:S01]  /*8260*/  STS.128 [R59+0x2030], R12 ;  /* 0x0020300c3b007388 */ /* 0x0003e20000000c00 */
[----:B------:R-:W-:Y:S02]  /*8270*/  LEA R0, R73, UR43, 0x3 ;  /* 0x0000002b49007c11 */ /* 0x000fe4000f8e18ff */
[----:B------:R-:W-:Y:S01]  /*8280*/  @P6 PRMT R16, R16, 0x654, R17 ;  /* 0x0000065410106816 */ /* 0x000fe20000000011 */
[----:B------:R-:W-:Y:S01]  /*8290*/  @!PT LDS RZ, [RZ] ;  /* 0x00000000fffff984 */ /* 0x000fe20000000800 */
[----:B------:R-:W-:Y:S01]  /*82a0*/  @!PT LDS RZ, [RZ] ;  /* 0x00000000fffff984 */ /* 0x000fe20000000800 */
[----:B------:R-:W-:Y:S01]  /*82b0*/  @!PT LDS RZ, [RZ] ;  /* 0x00000000fffff984 */ /* 0x000fe20000000800 */
[----:B------:R-:W-:Y:S01]  /*82c0*/  @!PT LDS RZ, [RZ] ;  /* 0x00000000fffff984 */ /* 0x000fe20000000800 */
[----:B------:R2:W-:Y:S06]  /*82d0*/  MEMBAR.ALL.CTA ;  /* 0x0000000000007992 */ /* 0x0005ec0000008000 */
[----:B--2---:R-:W2:Y:S01]  /*82e0*/  FENCE.VIEW.ASYNC.S ;  /* 0x00000000000073c6 */ /* 0x004ea20000000000 */
[----:B------:R-:W-:Y:S01]  /*82f0*/  @P6 SHF.L.U32 R2, RZ, 0x1f, RZ ;  /* 0x0000001fff026819 */ /* 0x000fe200000006ff */
[----:B--2---:R-:W-:Y:S06]  /*8300*/  BAR.SYNC.DEFER_BLOCKING 0x1, 0x80 ;  /* 0x0042000000007b1d */ /* 0x004fec0000010000 */
[----:B------:R-:W-:Y:S05]  /*8310*/  @P0 BRA `(.L_x_132) ;  /* 0x0000000000240947 */ /* 0x000fea0003800000 */
[----:B------:R-:W-:Y:S02]  /*8320*/  UIADD3 UR4, UP0, UPT, UR52, 0x680, URZ ;  /* 0x0000068034047890 */ /* 0x000fe4000ff1e0ff */
[----:B------:R-:W-:Y:S02]  /*8330*/  UIADD3 UR9, UPT, UPT, UR49, 0x10, URZ ;  /* 0x0000001031097890 */ /* 0x000fe4000fffe0ff */
[----:B------:R-:W-:Y:S02]  /*8340*/  UIADD3 UR8, UPT, UPT, UR43, 0x2200, URZ ;  /* 0x000022002b087890 */ /* 0x000fe4000fffe0ff */
[----:B------:R-:W-:Y:S01]  /*8350*/  UIADD3.X UR5, UPT, UPT, URZ, UR53, URZ, UP0, !UPT ;  /* 0x00000035ff057290 */ /* 0x000fe200087fe4ff */
[----:B------:R-:W-:Y:S01]  /*8360*/  UMOV UR10, UR50 ;  /* 0x00000032000a7c82 */ /* 0x000fe20008000000 */
[----:B------:R-:W-:Y:S07]  /*8370*/  UMOV UR11, UR60 ;  /* 0x0000003c000b7c82 */ /* 0x000fee0008000000 */
[----:B------:R2:W-:Y:S01]  /*8380*/  UTMASTG.3D [UR8], [UR4] ;  /* 0x00000008040073b5 */ /* 0x0005e20008010000 */
[----:B------:R0:W-:Y:S01]  /*8390*/  UTMACMDFLUSH ;  /* 0x00000000000079b7 */ /* 0x0001e20000000000 */
[----:B--2---:R-:W-:Y:S04]  /*83a0*/  DEPBAR.LE SB0, 0x1 ;  /* 0x000080400000791a */ /* 0x004fe80000000000 */
.L_x_132:
[----:B------:R-:W-:Y:S05]  /*83b0*/  BSYNC.RECONVERGENT B0 ;  /* 0x0000000000007941 */ /* 0x000fea0003800200 */
.L_x_131:
[----:B------:R-:W-:Y:S01]  /*83c0*/  BAR.SYNC.DEFER_BLOCKING 0x1, 0x80 ;  /* 0x0042000000007b1d */ /* 0x000fe20000010000 */
[----:B------:R-:W-:Y:S04]  /*83d0*/  UIADD3 UR4, UPT, UPT, UR46, 0x1, URZ ;  /* 0x000000012e047890 */ /* 0x000fe8000fffe0ff */
[----:B------:R-:W-:Y:S04]  /*83e0*/  UISETP.NE.AND UP0, UPT, UR4, 0x4, UPT ;  /* 0x000000040400788c */ /* 0x000fe8000bf05270 */
[----:B------:R-:W-:Y:S01]  /*83f0*/  USEL UR45, UR4, URZ, UP0 ;  /* 0x000000ff042d7287 */ /* 0x000fe20008000000 */
[----:B------:R2:W-:Y:S01]  /*8400*/  @P6 SYNCS.ARRIVE.TRANS64.RED.A1T0 RZ, [R16+URZ], RZ ;  /* 0x000000ff10ff69a7 */ /* 0x0005e200081004ff */
[----:B------:R-:W-:Y:S01]  /*8410*/  BSSY B1, `(.L_x_133) ;  /* 0x0000017000017945 */ /* 0x000fe20003800000 */
[----:B------:R-:W4:Y:S02]  /*8420*/  @P6 SYNCS.PHASECHK.TRANS64.TRYWAIT P0, [R0+URZ+0x20], R2 ;  /* 0x00002002000065a7 */ /* 0x000f2400080011ff */
[----:B----4-:R-:W-:Y:S01]  /*8430*/  @P6 SEL R74, RZ, 0x1, !P0 ;  /* 0x00000001ff4a6807 */ /* 0x010fe20004000000 */
[----:B--2---:R-:W-:Y:S06]  /*8440*/  @!P6 BRA `(.L_x_134) ;  /* 0x00000000004ce947 */ /* 0x004fec0003800000 */
        /* <DEDUP_REMOVED lines=9> */
[----:B------:R-:W-:Y:S04]  /*84e0*/  SHF.L.U32 R6, RZ, 0x1f, RZ ;  /* 0x0000001fff067819 */ /* 0x000fe800000006ff */
[----:B------:R-:W1:Y:S02]  /*84f0*/  SYNCS.PHASECHK.TRANS64.TRYWAIT P0, [R0+URZ+0x20], R6 ;  /* 0x00002006000075a7 */ /* 0x000e6400080011ff */
[----:B-1----:R-:W-:Y:S05]  /*8500*/  @!P0 BRA `(.L_x_137) ;  /* 0x0000003c00248947 */ /* 0x002fea0003800000 */
.L_x_136:
[----:B------:R-:W-:Y:S05]  /*8510*/  BSYNC B0 ;  /* 0x0000000000007941 */ /* 0x000fea0003800000 */
.L_x_135:
[----:B------:R-:W-:Y:S02]  /*8520*/  ISETP.NE.AND P0, PT, R75, RZ, PT ;  /* 0x000000ff4b00720c */ /* 0x000fe40003f05270 */
[----:B------:R-:W-:Y:S11]  /*8530*/  IADD3 R73, PT, PT, R73, 0x1, RZ ;  /* 0x0000000149497810 */ /* 0x000ff60007ffe0ff */
[----:B------:R2:W4:Y:S04]  /*8540*/  @P0 LDS.128 R32, [R5] ;  /* 0x0000000005200984 */ /* 0x0005280000000c00 */
[----:B------:R2:W1:Y:S04]  /*8550*/  @P0 LDS.128 R36, [R4+0x10] ;  /* 0x0000100004240984 */ /* 0x0004680000000c00 */
[----:B------:R2:W1:Y:S04]  /*8560*/  @P0 LDS.128 R40, [R3+0x20] ;  /* 0x0000200003280984 */ /* 0x0004680000000c00 */
[----:B------:R2:W1:Y:S02]  /*8570*/  @P0 LDS.128 R44, [R2+0x30] ;  /* 0x00003000022c0984 */ /* 0x0004640000000c00 */
.L_x_134:
[----:B------:R-:W-:Y:S05]  /*8580*/  BSYNC B1 ;  /* 0x0000000000017941 */ /* 0x000fea0003800000 */
.L_x_133:
[----:B-1----:R-:W-:Y:S05]  /*8590*/  VIADD R0, R25, 0x20 ;  /* 0x0000002019007836 */ /* 0x002fea0000000000 */
[----:B------:R-:W-:Y:S04]  /*85a0*/  SHF.R.U32.HI R0, RZ, 0x15, R0 ;  /* 0x00000015ff007819 */ /* 0x000fe80000011600 */
[----:B------:R-:W-:Y:S11]  /*85b0*/  LOP3.LUT P0, RZ, R0, 0x3, R52, 0x48, !PT ;  /* 0x0000000300ff7812 */ /* 0x000ff60007804834 */
[----:B------:R-:W-:Y:S02]  /*85c0*/  @!UPT UIADD3 URZ, UPT, UPT, URZ, URZ, URZ ;  /* 0x000000fffffff290 */ /* 0x000fe4000fffe0ff */
[----:B------:R-:W-:Y:S05]  /*85d0*/  @!P0 BRA `(.L_x_138) ;  /* 0x0000000000408947 */ /* 0x000fea0003800000 */
[----:B------:R-:W1:Y:S01]  /*85e0*/  LDCU.64 UR8, c[0x4][0x70] ;  /* 0x01000e00ff0877ac */ /* 0x000e620008000a00 */
[----:B--2---:R-:W-:Y:S01]  /*85f0*/  MOV R3, 0x0 ;  /* 0x0000000000037802 */ /* 0x004fe20000000f00 */
[----:B------:R-:W-:Y:S02]  /*8600*/  HFMA2 R12, -RZ, RZ, 0, 5.9604644775390625e-08 ;  /* 0x00000001ff0c7431 */ /* 0x000fe400000001ff */
[----:B------:R-:W-:Y:S02]  /*8610*/  IMAD.MOV.U32 R8, RZ, RZ, 0x192 ;  /* 0x00000192ff087424 */ /* 0x000fe400078e00ff */
[----:B------:R-:W-:Y:S01]  /*8620*/  IMAD.MOV.U32 R13, RZ, RZ, RZ ;  /* 0x000000ffff0d7224 */ /* 0x000fe200078e00ff */
[----:B------:R-:W2:Y:S01]  /*8630*/  LDCU.64 UR6, c[0x4][0x78] ;  /* 0x01000f00ff0677ac */ /* 0x000ea20008000a00 */
[----:B------:R-:W3:Y:S01]  /*8640*/  LDC.64 R2, c[0x4][R3] ;  /* 0x0100000003027b82 */ /* 0x000ee20000000a00 */
        /* <DEDUP_REMOVED lines=9> */
.L_x_138:
[----:B------:R-:W-:Y:S05]  /*86e0*/  WARPSYNC.ALL ;  /* 0x0000000000007948 */ /* 0x000fea0003800000 */
[----:B------:R-:W-:Y:S01]  /*86f0*/  R2UR UR4, R25 ;  /* 0x00000000190472ca */ /* 0x000fe200000e0000 */
[----:B------:R-:W-:Y:S01]  /*8700*/  BSSY.RECONVERGENT B0, `(.L_x_139) ;  /* 0x0000040000007945 */ /* 0x000fe20003800200 */
[----:B------:R-:W-:Y:S02]  /*8710*/  ISETP.NE.AND P6, PT, R71, RZ, PT ;  /* 0x000000ff4700720c */ /* 0x000fe40003fc5270 */
[----:B------:R-:W-:Y:S02]  /*8720*/  ISETP.NE.AND P0, PT, R66, RZ, PT ;  /* 0x000000ff4200720c */ /* 0x000fe40003f05270 */
[----:B------:R-:W-:Y:S07]  /*8730*/  MOV R20, UR45 ;  /* 0x0000002d00147c02 */ /* 0x000fee0008000f00 */
[----:B--2---:R-:W1:Y:S02]  /*8740*/  LDTM.x16 R4, tmem[UR4+0x20] ;  /* 0x00002004000479ee */ /* 0x004e640008240000 */
[----:B------:R-:W-:Y:S01]  /*8750*/  @P6 LEA R20, R20, UR43, 0x3 ;  /* 0x0000002b14146c11 */ /* 0x000fe2000f8e18ff */
[C---:B-1----:R-:W-:Y:S01]  /*8760*/  FMUL R0, R24.reuse, R4 ;  /* 0x0000000418007220 */ /* 0x042fe20000400000 */
[C---:B------:R-:W-:Y:S01]  /*8770*/  FMUL R2, R24.reuse, R5 ;  /* 0x0000000518027220 */ /* 0x040fe20000400000 */
[C---:B------:R-:W-:Y:S01]  /*8780*/  FMUL R3, R24.reuse, R6 ;  /* 0x0000000618037220 */ /* 0x040fe20000400000 */
[C---:B------:R-:W-:Y:S01]  /*8790*/  FMUL R7, R24.reuse, R7 ;  /* 0x0000000718077220 */ /* 0x040fe20000400000 */
[C---:B----4-:R-:W-:Y:S01]  /*87a0*/  FFMA R28, R27.reuse, R32, R0 ;  /* 0x000000201b1c7223 */ /* 0x050fe20000000000 */
        /* <DEDUP_REMOVED lines=53> */
.L_x_140:
[----:B------:R-:W-:Y:S05]  /*8b00*/  BSYNC.RECONVERGENT B0 ;  /* 0x0000000000007941 */ /* 0x000fea0003800200 */
.L_x_139:
[----:B------:R-:W-:Y:S01]  /*8b10*/  BAR.SYNC.DEFER_BLOCKING 0x1, 0x80 ;  /* 0x0042000000007b1d */ /* 0x000fe20000010000 */
[----:B------:R-:W-:Y:S01]  /*8b20*/  UIADD3 UR4, UPT, UPT, UR45, 0x1, URZ ;  /* 0x000000012d047890 */ /* 0x000fe2000fffe0ff */
[----:B------:R-:W-:Y:S03]  /*8b30*/  HFMA2 R76, -RZ, RZ, 0, 0 ;  /* 0x00000000ff4c7431 */ /* 0x000fe600000001ff */
        /* <DEDUP_REMOVED lines=19> */
.L_x_144:
[----:B------:R-:W-:Y:S05]  /*8c70*/  BSYNC B0 ;  /* 0x0000000000007941 */ /* 0x000fea0003800000 */
.L_x_143:
[----:B------:R-:W-:Y:S01]  /*8c80*/  ISETP.NE.AND P0, PT, R75, RZ, PT ;  /* 0x000000ff4b00720c */ /* 0x000fe20003f05270 */
[----:B------:R-:W-:Y:S11]  /*8c90*/  VIADD R73, R73, 0x1 ;  /* 0x0000000149497836 */ /* 0x000ff60000000000 */
[----:B------:R-:W-:Y:S01]  /*8ca0*/  @!UPT UIADD3 URZ, UPT, UPT, URZ, URZ, URZ ;  /* 0x000000fffffff290 */ /* 0x000fe2000fffe0ff */
[----:B------:R2:W4:Y:S04]  /*8cb0*/  @P0 LDS.128 R32, [R5] ;  /* 0x0000000005200984 */ /* 0x0005280000000c00 */
[----:B------:R2:W1:Y:S04]  /*8cc0*/  @P0 LDS.128 R36, [R4+0x10] ;  /* 0x0000100004240984 */ /* 0x0004680000000c00 */
[----:B------:R2:W1:Y:S04]  /*8cd0*/  @P0 LDS.128 R40, [R3+0x20] ;  /* 0x0000200003280984 */ /* 0x0004680000000c00 */
[----:B------:R2:W1:Y:S01]  /*8ce0*/  @P0 LDS.128 R44, [R2+0x30] ;  /* 0x00003000022c0984 */ /* 0x0004620000000c00 */
[C---:B------:R-:W-:Y:S04]  /*8cf0*/  ISETP.NE.AND P0, PT, R73.reuse, 0x4, PT ;  /* 0x000000044900780c */ /* 0x040fe80003f05270 */
[----:B------:R-:W-:Y:S02]  /*8d00*/  SEL R73, R73, RZ, P0 ;  /* 0x000000ff49497207 */ /* 0x000fe40000000000 */
[----:B------:R-:W-:Y:S02]  /*8d10*/  SEL R76, RZ, 0x1, P0 ;  /* 0x00000001ff4c7807 */ /* 0x000fe40000000000 */
.L_x_142:
[----:B------:R-:W-:Y:S05]  /*8d20*/  BSYNC B1 ;  /* 0x0000000000017941 */ /* 0x000fea0003800000 */
.L_x_141:
        /* <DEDUP_REMOVED lines=21> */
.L_x_146:
        /* <DEDUP_REMOVED lines=54> */
[----:B------:R-:W-:Y:S01]  /*91e0*/  @P6 SHF.L.U32 R2, R76, 0x1f, RZ ;  /* 0x0000001f4c026819 */ /* 0x000fe200000006ff */
        /* <DEDUP_REMOVED lines=11> */
.L_x_148:
[----:B------:R-:W-:Y:S05]  /*92a0*/  BSYNC.RECONVERGENT B0 ;  /* 0x0000000000007941 */ /* 0x000fea0003800200 */
.L_x_147:
        /* <DEDUP_REMOVED lines=18> */
[----:B------:R-:W-:Y:S04]  /*93d0*/  SHF.L.U32 R6, R76, 0x1f, RZ ;  /* 0x0000001f4c067819 */ /* 0x000fe800000006ff */
[----:B------:R-:W1:Y:S02]  /*93e0*/  SYNCS.PHASECHK.TRANS64.TRYWAIT P0, [R0+URZ+0x20], R6 ;  /* 0x00002006000075a7 */ /* 0x000e6400080011ff */
[----:B-1----:R-:W-:Y:S05]  /*93f0*/  @!P0 BRA `(.L_x_153) ;  /* 0x0000002c00908947 */ /* 0x002fea0003800000 */
.L_x_152:
[----:B------:R-:W-:Y:S05]  /*9400*/  BSYNC B0 ;  /* 0x0000000000007941 */ /* 0x000fea0003800000 */
.L_x_151:
[----:B------:R-:W-:Y:S01]  /*9410*/  ISETP.NE.AND P0, PT, R75, RZ, PT ;  /* 0x000000ff4b00720c */ /* 0x000fe20003f05270 */
[----:B------:R-:W-:Y:S11]  /*9420*/  VIADD R73, R73, 0x1 ;  /* 0x0000000149497836 */ /* 0x000ff60000000000 */
[----:B------:R-:W-:Y:S01]  /*9430*/  @!UPT UIADD3 URZ, UPT, UPT, URZ, URZ, URZ ;  /* 0x000000fffffff290 */ /* 0x000fe2000fffe0ff */
[----:B------:R2:W4:Y:S04]  /*9440*/  @P0 LDS.128 R32, [R5] ;  /* 0x0000000005200984 */ /* 0x0005280000000c00 */
[----:B------:R2:W2:Y:S04]  /*9450*/  @P0 LDS.128 R36, [R4+0x10] ;  /* 0x0000100004240984 */ /* 0x0004a80000000c00 */
[----:B------:R2:W2:Y:S04]  /*9460*/  @P0 LDS.128 R40, [R3+0x20] ;  /* 0x0000200003280984 */ /* 0x0004a80000000c00 */
[----:B------:R2:W2:Y:S01]  /*9470*/  @P0 LDS.128 R44, [R2+0x30] ;  /* 0x00003000022c0984 */ /* 0x0004a20000000c00 */
[C---:B------:R-:W-:Y:S04]  /*9480*/  ISETP.NE.AND P0, PT, R73.reuse, 0x4, PT ;  /* 0x000000044900780c */ /* 0x040fe80003f05270 */
[----:B-1----:R-:W-:Y:S02]  /*9490*/  SEL R0, RZ, 0x1, P0 ;  /* 0x00000001ff007807 */ /* 0x002fe40000000000 */
[----:B------:R-:W-:Y:S02]  /*94a0*/  SEL R73, R73, RZ, P0 ;  /* 0x000000ff49497207 */ /* 0x000fe40000000000 */
[----:B------:R-:W-:Y:S02]  /*94b0*/  LOP3.LUT R76, R76, R0, RZ, 0x3c, !PT ;  /* 0x000000004c4c7212 */ /* 0x000fe400078e3cff */
.L_x_150:
[----:B------:R-:W-:Y:S05]  /*94c0*/  BSYNC B1 ;  /* 0x0000000000017941 */ /* 0x000fea0003800000 */
.L_x_149:
[----:B------:R-:W-:Y:S05]  /*94d0*/  VIADD R0, R25, 0x40 ;  /* 0x0000004019007836 */ /* 0x000fea0000000000 */
[----:B------:R-:W-:Y:S04]  /*94e0*/  SHF.R.U32.HI R0, RZ, 0x15, R0 ;  /* 0x00000015ff007819 */ /* 0x000fe80000011600 */
[----:B------:R-:W-:Y:S11]  /*94f0*/  LOP3.LUT P0, RZ, R0, 0x3, R52, 0x48, !PT ;  /* 0x0000000300ff7812 */ /* 0x000ff60007804834 */
[----:B------:R-:W-:Y:S02]  /*9500*/  @!UPT UIADD3 URZ, UPT, UPT, URZ, URZ, URZ ;  /* 0x000000fffffff290 */ /* 0x000fe4000fffe0ff */
[----:B------:R-:W-:Y:S05]  /*9510*/  @!P0 BRA `(.L_x_154) ;  /* 0x0000000000408947 */ /* 0x000fea0003800000 */
[----:B------:R-:W5:Y:S01]  /*9520*/  LDCU.64 UR8, c[0x4][0x70] ;  /* 0x01000e00ff0877ac */ /* 0x000f620008000a00 */
[----:B--2---:R-:W-:Y:S01]  /*9530*/  MOV R3, 0x0 ;  /* 0x0000000000037802 */ /* 0x004fe20000000f00 */
[----:B-1----:R-:W-:Y:S02]  /*9540*/  HFMA2 R12, -RZ, RZ, 0, 5.9604644775390625e-08 ;  /* 0x00000001ff0c7431 */ /* 0x002fe400000001ff */
[----:B------:R-:W-:Y:S02]  /*9550*/  IMAD.MOV.U32 R8, RZ, RZ, 0x192 ;  /* 0x00000192ff087424 */ /* 0x000fe400078e00ff */
[----:B------:R-:W-:Y:S01]  /*9560*/  IMAD.MOV.U32 R13, RZ, RZ, RZ ;  /* 0x000000ffff0d7224 */ /* 0x000fe200078e00ff */
[----:B------:R-:W1:Y:S01]  /*9570*/  LDCU.64 UR6, c[0x4][0x78] ;  /* 0x01000f00ff0677ac */ /* 0x000e620008000a00 */
[----:B------:R-:W2:Y:S01]  /*9580*/  LDC.64 R2, c[0x4][R3] ;  /* 0x0100000003027b82 */ /* 0x000ea20000000a00 */
[----:B------:R-:W3:Y:S01]  /*9590*/  LDCU.64 UR4, c[0x4][0x10] ;  /* 0x01000200ff0477ac */ /* 0x000ee20008000a00 */
[----:B-----5:R-:W-:Y:S01]  /*95a0*/  MOV R5, UR9 ;  /* 0x0000000900057c02 */ /* 0x020fe20008000f00 */
[----:B------:R-:W-:Y:S01]  /*95b0*/  IMAD.U32 R4, RZ, RZ, UR8 ;  /* 0x00000008ff047e24 */ /* 0x000fe2000f8e00ff */
[----:B-1----:R-:W-:Y:S01]  /*95c0*/  MOV R7, UR7 ;  /* 0x0000000700077c02 */ /* 0x002fe20008000f00 */
[----:B------:R-:W-:Y:S01]  /*95d0*/  IMAD.U32 R6, RZ, RZ, UR6 ;  /* 0x00000006ff067e24 */ /* 0x000fe2000f8e00ff */
[----:B---3--:R-:W-:Y:S01]  /*95e0*/  MOV R11, UR5 ;  /* 0x00000005000b7c02 */ /* 0x008fe20008000f00 */
[----:B------:R-:W-:Y:S02]  /*95f0*/  IMAD.U32 R10, RZ, RZ, UR4 ;  /* 0x00000004ff0a7e24 */ /* 0x000fe4000f8e00ff */
[----:B------:R-:W-:Y:S07]  /*9600*/  LEPC R20, `(.L_x_154) ;  /* 0x000000001014794e */ /* 0x000fee0000000000 */
[----:B--2-4-:R-:W-:Y:S05]  /*9610*/  CALL.ABS.NOINC R2 ;  /* 0x0000000002007343 */ /* 0x014fea0003c00000 */
.L_x_154:
[----:B------:R-:W-:Y:S05]  /*9620*/  WARPSYNC.ALL ;  /* 0x0000000000007948 */ /* 0x000fea0003800000 */
[----:B------:R-:W-:Y:S01]  /*9630*/  R2UR UR4, R25 ;  /* 0x00000000190472ca */ /* 0x000fe200000e0000 */
[----:B------:R-:W-:Y:S01]  /*9640*/  BSSY.RECONVERGENT B0, `(.L_x_155) ;  /* 0x0000043000007945 */ /* 0x000fe20003800200 */
[----:B------:R-:W-:Y:S02]  /*9650*/  ISETP.NE.AND P6, PT, R71, RZ, PT ;  /* 0x000000ff4700720c */ /* 0x000fe40003fc5270 */
[----:B------:R-:W-:Y:S02]  /*9660*/  ISETP.NE.AND P0, PT, R66, RZ, PT ;  /* 0x000000ff4200720c */ /* 0x000fe40003f05270 */
[----:B------:R-:W-:Y:S07]  /*9670*/  MOV R20, UR46 ;  /* 0x0000002e00147c02 */ /* 0x000fee0008000f00 */
[----:B-12---:R-:W1:Y:S02]  /*9680*/  LDTM.x16 R4, tmem[UR4+0x40] ;  /* 0x00004004000479ee */ /* 0x006e640008240000 */
        /* <DEDUP_REMOVED lines=50> */
[----:B------:R-:W-:Y:S02]  /*99b0*/  UIADD3 UR4, UPT, UPT, UR43, 0x200, URZ ;  /* 0x000002002b047890 */ /* 0x000fe4000fffe0ff */
[----:B------:R-:W-:Y:S01]  /*99c0*/  UIADD3 UR9, UPT, UPT, UR49, 0x40, URZ ;  /* 0x0000004031097890 */ /* 0x000fe2000fffe0ff */
[----:B------:R-:W-:Y:S01]  /*99d0*/  UMOV UR10, UR50 ;  /* 0x00000032000a7c82 */ /* 0x000fe20008000000 */
[----:B------:R-:W-:Y:S02]  /*99e0*/  UMOV UR11, UR60 ;  /* 0x0000003c000b7c82 */ /* 0x000fe40008000000 */
        /* <DEDUP_REMOVED lines=8> */
.L_x_156:
[----:B------:R-:W-:Y:S05]  /*9a70*/  BSYNC.RECONVERGENT B0 ;  /* 0x0000000000007941 */ /* 0x000fea0003800200 */
.L_x_155:
        /* <DEDUP_REMOVED lines=21> */
.L_x_160:
[----:B------:R-:W-:Y:S05]  /*9bd0*/  BSYNC B0 ;  /* 0x0000000000007941 */ /* 0x000fea0003800000 */
.L_x_159:
        /* <DEDUP_REMOVED lines=11> */
.L_x_158:
[----:B------:R-:W-:Y:S05]  /*9c90*/  BSYNC B1 ;  /* 0x0000000000017941 */ /* 0x000fea0003800000 */
.L_x_157:
        /* <DEDUP_REMOVED lines=21> */
.L_x_162:
        /* <DEDUP_REMOVED lines=66> */
.L_x_164:
[----:B------:R-:W-:Y:S05]  /*a210*/  BSYNC.RECONVERGENT B0 ;  /* 0x0000000000007941 */ /* 0x000fea0003800200 */
.L_x_163:
        /* <DEDUP_REMOVED lines=21> */
.L_x_168:
[----:B------:R-:W-:Y:S05]  /*a370*/  BSYNC B0 ;  /* 0x0000000000007941 */ /* 0x000fea0003800000 */
.L_x_167:
        /* <DEDUP_REMOVED lines=11> */
.L_x_166:
[----:B------:R-:W-:Y:S05]  /*a430*/  BSYNC B1 ;  /* 0x0000000000017941 */ /* 0x000fea0003800000 */
.L_x_165:
        /* <DEDUP_REMOVED lines=21> */
.L_x_170:
        /* <DEDUP_REMOVED lines=66> */
.L_x_172:
[----:B------:R-:W-:Y:S05]  /*a9b0*/  BSYNC.RECONVERGENT B0 ;  /* 0x0000000000007941 */ /* 0x000fea0003800200 */
.L_x_171:
        /* <DEDUP_REMOVED lines=21> */
.L_x_176:
[----:B------:R-:W-:Y:S05]  /*ab10*/  BSYNC B0 ;  /* 0x0000000000007941 */ /* 0x000fea0003800000 */
.L_x_175:
[----:B------:R-:W-:Y:S11]  /*ab20*/  ISETP.NE.AND P0, PT, R75, RZ, PT ;  /* 0x000000ff4b00720c */ /* 0x000ff60003f05270 */
[----:B------:R-:W-:Y:S02]  /*ab30*/  @!UPT UIADD3 URZ, UPT, UPT, URZ, URZ, URZ ;  /* 0x000000fffffff290 */ /* 0x000fe4000fffe0ff */
[----:B------:R2:W4:Y:S04]  /*ab40*/  @P0 LDS.128 R32, [R4] ;  /* 0x0000000004200984 */ /* 0x0005280000000c00 */
[----:B------:R2:W1:Y:S04]  /*ab50*/  @P0 LDS.128 R36, [R3+0x10] ;  /* 0x0000100003240984 */ /* 0x0004680000000c00 */
[----:B------:R2:W1:Y:S04]  /*ab60*/  @P0 LDS.128 R40, [R2+0x20] ;  /* 0x0000200002280984 */ /* 0x0004680000000c00 */
[----:B------:R2:W1:Y:S02]  /*ab70*/  @P0 LDS.128 R44, [R73+0x30] ;  /* 0x00003000492c0984 */ /* 0x0004640000000c00 */
.L_x_174:
[----:B------:R-:W-:Y:S05]  /*ab80*/  BSYNC B1 ;  /* 0x0000000000017941 */ /* 0x000fea0003800000 */
.L_x_173:
        /* <DEDUP_REMOVED lines=21> */
.L_x_178:
[----:B------:R-:W-:Y:S01]  /*ace0*/  ISETP.NE.AND P0, PT, R66, RZ, PT ;  /* 0x000000ff4200720c */ /* 0x000fe20003f05270 */
[----:B------:R-:W-:Y:S05]  /*acf0*/  WARPSYNC.ALL ;  /* 0x0000000000007948 */ /* 0x000fea0003800000 */
[----:B------:R-:W-:Y:S01]  /*ad00*/  R2UR UR4, R25 ;  /* 0x00000000190472ca */ /* 0x000fe200000e0000 */
[----:B------:R-:W-:Y:S01]  /*ad10*/  BSSY.RECONVERGENT B0, `(.L_x_179) ;  /* 0x000003b000007945 */ /* 0x000fe20003800200 */
[----:B------:R-:W-:Y:S04]  /*ad20*/  IADD3 R72, PT, PT, R72, 0xb0, RZ ;  /* 0x000000b048487810 */ /* 0x000fe80007ffe0ff */
[----:B------:R-:W-:Y:S07]  /*ad30*/  LOP3.LUT R72, R72, 0xfefffff8, RZ, 0xc0, !PT ;  /* 0xfefffff848487812 */ /* 0x000fee00078ec0ff */
[----:B--2---:R-:W1:Y:S01]  /*ad40*/  LDTM.x16 R4, tmem[UR4+0x70] ;  /* 0x00007004000479ee */ /* 0x004e620008240000 */
[----:B------:R-:W-:Y:S01]  /*ad50*/  NOP ;  /* 0x0000000000007918 */ /* 0x000fe20000000000 */
[----:B-1----:R1:W-:Y:S01]  /*ad60*/  SYNCS.ARRIVE.TRANS64.RED.A1T0 RZ, [R72+URZ], RZ ;  /* 0x000000ff48ff79a7 */ /* 0x0023e200081004ff */
[C---:B------:R-:W-:Y:S01]  /*ad70*/  FMUL R0, R24.reuse, R4 ;  /* 0x0000000418007220 */ /* 0x040fe20000400000 */
        /* <DEDUP_REMOVED lines=52> */
.L_x_180:
[----:B------:R-:W-:Y:S05]  /*b0c0*/  BSYNC.RECONVERGENT B0 ;  /* 0x0000000000007941 */ /* 0x000fea0003800200 */
.L_x_179:
[----:B------:R-:W-:Y:S01]  /*b0d0*/  BAR.SYNC.DEFER_BLOCKING 0x1, 0x80 ;  /* 0x0042000000007b1d */ /* 0x000fe20000010000 */
[----:B------:R-:W-:Y:S01]  /*b0e0*/  UISETP.NE.AND UP0, UPT, UR47, -0x8, UPT ;  /* 0xfffffff82f00788c */ /* 0x000fe2000bf05270 */
[----:B------:R-:W-:Y:S08]  /*b0f0*/  IADD3 R22, PT, PT, R22, 0x1, RZ ;  /* 0x0000000116167810 */ /* 0x000ff00007ffe0ff */
[----:B------:R-:W-:Y:S05]  /*b100*/  BRA.U !UP0, `(.L_x_181) ;  /* 0x0000000108287547 */ /* 0x000fea000b800000 */
[----:B------:R-:W-:Y:S01]  /*b110*/  ISETP.NE.AND P0, PT, R71, RZ, PT ;  /* 0x000000ff4700720c */ /* 0x000fe20003f05270 */
[----:B------:R-:W-:Y:S01]  /*b120*/  IMAD.U32 R2, RZ, RZ, UR46 ;  /* 0x0000002eff027e24 */ /* 0x000fe2000f8e00ff */
[----:B------:R-:W-:Y:S01]  /*b130*/  UIADD3 UR4, UPT, UPT, UR46, 0x1, URZ ;  /* 0x000000012e047890 */ /* 0x000fe2000fffe0ff */
[----:B------:R-:W-:Y:S03]  /*b140*/  IMAD.U32 R0, RZ, RZ, UR61 ;  /* 0x0000003dff007e24 */ /* 0x000fe6000f8e00ff */
[----:B------:R-:W-:Y:S04]  /*b150*/  UISETP.NE.AND UP0, UPT, UR4, 0x4, UPT ;  /* 0x000000040400788c */ /* 0x000fe8000bf05270 */
[----:B------:R-:W-:Y:S03]  /*b160*/  USEL UR46, UR4, URZ, UP0 ;  /* 0x000000ff042e7287 */ /* 0x000fe60008000000 */
[----:B------:R-:W-:Y:S05]  /*b170*/  @P0 LEA R2, R2, UR43, 0x3 ;  /* 0x0000002b02020c11 */ /* 0x000fea000f8e18ff */
[----:B------:R-:W-:Y:S05]  /*b180*/  @P0 VIADD R2, R2, 0x40 ;  /* 0x0000004002020836 */ /* 0x000fea0000000000 */
[----:B------:R-:W-:Y:S04]  /*b190*/  @P0 PRMT R0, R0, 0x654, R2 ;  /* 0x0000065400000816 */ /* 0x000fe80000000002 */
[----:B------:R2:W-:Y:S03]  /*b1a0*/  @P0 SYNCS.ARRIVE.TRANS64.RED.A1T0 RZ, [R0+URZ], RZ ;  /* 0x000000ff00ff09a7 */ /* 0x0005e600081004ff */
.L_x_181:
[----:B------:R-:W-:Y:S01]  /*b1b0*/  R2UR UR6, R70 ;  /* 0x00000000460672ca */ /* 0x000fe200000e0000 */
[----:B------:R-:W-:Y:S01]  /*b1c0*/  UIADD3 UR47, UPT, UPT, UR47, 0x8, URZ ;  /* 0x000000082f2f7890 */ /* 0x000fe2000fffe0ff */
[----:B------:R-:W-:Y:S02]  /*b1d0*/  R2UR UR5, R53 ;  /* 0x00000000350572ca */ /* 0x000fe400000e0000 */
[----:B------:R-:W-:Y:S02]  /*b1e0*/  R2UR UR4, R54 ;  /* 0x00000000360472ca */ /* 0x000fe400000e0000 */
[----:B------:R-:W-:Y:S02]  /*b1f0*/  R2UR UR60, R69 ;  /* 0x00000000453c72ca */ /* 0x000fe400000e0000 */
[----:B------:R-:W-:Y:S02]  /*b200*/  ISETP.NE.AND P0, PT, R58, 0x2, PT ;  /* 0x000000023a00780c */ /* 0x000fe40003f05270 */
[----:B------:R-:W-:Y:S02]  /*b210*/  ISETP.NE.AND P1, PT, R22, 0x4, PT ;  /* 0x000000041600780c */ /* 0x000fe40003f25270 */
[----:B------:R-:W-:Y:S01]  /*b220*/  SEL R2, RZ, 0x1, P0 ;  /* 0x00000001ff027807 */ /* 0x000fe20000000000 */
[----:B------:R-:W-:Y:S01]  /*b230*/  UISETP.NE.AND UP0, UPT, UR6, URZ, UPT ;  /* 0x000000ff0600728c */ /* 0x000fe2000bf05270 */
[----:B--2---:R-:W-:Y:S01]  /*b240*/  SEL R0, RZ, 0x1, P1 ;  /* 0x00000001ff007807 */ /* 0x004fe20000800000 */
[----:B------:R-:W-:Y:S01]  /*b250*/  UIADD3 UR20, UPT, UPT, UR36, UR5, URZ ;  /* 0x0000000524147290 */ /* 0x000fe2000fffe0ff */
[----:B------:R-:W-:Y:S01]  /*b260*/  LOP3.LUT R60, R60, R2, RZ, 0x3c, !PT ;  /* 0x000000023c3c7212 */ /* 0x000fe200078e3cff */
[----:B------:R-:W-:Y:S01]  /*b270*/  UIADD3 UR16, UPT, UPT, UR37, UR4, URZ ;  /* 0x0000000425107290 */ /* 0x000fe2000fffe0ff */
[----:B------:R-:W-:Y:S02]  /*b280*/  LOP3.LUT R61, R61, R0, RZ, 0x3c, !PT ;  /* 0x000000003d3d7212 */ /* 0x000fe400078e3cff */
[----:B------:R-:W-:Y:S02]  /*b290*/  SEL R58, R58, RZ, P0 ;  /* 0x000000ff3a3a7207 */ /* 0x000fe40000000000 */
[----:B------:R-:W-:Y:S01]  /*b2a0*/  SEL R22, R22, RZ, P1 ;  /* 0x000000ff16167207 */ /* 0x000fe20000800000 */
[----:B------:R-:W-:Y:S06]  /*b2b0*/  BRA.U UP0, `(.L_x_182) ;  /* 0xffffffb500347547 */ /* 0x000fec000b83ffff */
[----:B------:R-:W-:-:S13]  /*b2c0*/  R2UR UR4, R55 ;  /* 0x00000000370472ca */ /* 0x000fda00000e0000 */
[----:B------:R-:W-:-:S09]  /*b2d0*/  UISETP.NE.AND UP0, UPT, UR4, URZ, UPT ;  /* 0x000000ff0400728c */ /* 0x000fd2000bf05270 */
[----:B------:R-:W-:Y:S05]  /*b2e0*/  BRA.U !UP0, `(.L_x_183) ;  /* 0x0000000108487547 */ /* 0x000fea000b800000 */
[----:B------:R-:W2:Y:S02]  /*b2f0*/  LDCU.64 UR4, c[0x0][0x890] ;  /* 0x00011200ff0477ac */ /* 0x000ea40008000a00 */
[----:B--2---:R-:W-:-:S04]  /*b300*/  UISETP.NE.U32.AND UP0, UPT, UR4, URZ, UPT ;  /* 0x000000ff0400728c */ /* 0x004fc8000bf05070 */
[----:B------:R-:W-:-:S09]  /*b310*/  UISETP.NE.AND.EX UP0, UPT, UR5, URZ, UPT, UP0 ;  /* 0x000000ff0500728c */ /* 0x000fd2000bf05300 */
[----:B------:R-:W-:Y:S05]  /*b320*/  BRA.U UP0, `(.L_x_184) ;  /* 0x00000001000c7547 */ /* 0x000fea000b800000 */
[----:B------:R-:W-:-:S13]  /*b330*/  FSETP.NEU.AND P0, PT, R27, RZ, PT ;  /* 0x000000ff1b00720b */ /* 0x000fda0003f0d000 */
[----:B------:R-:W-:Y:S05]  /*b340*/  @!P0 EXIT ;  /* 0x000000000000894d */ /* 0x000fea0003800000 */
[----:B------:R-:W-:Y:S05]  /*b350*/  BRA `(.L_x_183) ;  /* 0x00000000002c7947 */ /* 0x000fea0003800000 */
.L_x_184:
[----:B------:R-:W-:Y:S01]  /*b360*/  ISETP.NE.AND P0, PT, R57, RZ, PT ;  /* 0x000000ff3900720c */ /* 0x000fe20003f05270 */
[----:B------:R-:W-:-:S12]  /*b370*/  BSSY.RECONVERGENT B0, `(.L_x_183) ;  /* 0x0000009000007945 */ /* 0x000fd80003800200 */
[----:B------:R-:W-:Y:S05]  /*b380*/  @P0 BRA `(.L_x_185) ;  /* 0x0000000000140947 */ /* 0x000fea0003800000 */
[----:B------:R-:W2:Y:S02]  /*b390*/  LDCU.64 UR4, c[0x0][0x888] ;  /* 0x00011100ff0477ac */ /* 0x000ea40008000a00 */
[----:B--2---:R-:W-:-:S04]  /*b3a0*/  ISETP.NE.U32.AND P0, PT, RZ, UR4, PT ;  /* 0x00000004ff007c0c */ /* 0x004fc8000bf05070 */
[----:B------:R-:W-:-:S13]  /*b3b0*/  ISETP.NE.AND.EX P0, PT, RZ, UR5, PT, P0 ;  /* 0x00000005ff007c0c */ /* 0x000fda000bf05300 */
[----:B------:R-:W-:Y:S05]  /*b3c0*/  @!P0 EXIT ;  /* 0x000000000000894d */ /* 0x000fea0003800000 */
[----:B------:R-:W-:Y:S05]  /*b3d0*/  BRA `(.L_x_186) ;  /* 0x0000000000087947 */ /* 0x000fea0003800000 */
.L_x_185:
[----:B------:R-:W-:-:S13]  /*b3e0*/  FSETP.NEU.AND P0, PT, R27, RZ, PT ;  /* 0x000000ff1b00720b */ /* 0x000fda0003f0d000 */
[----:B------:R-:W-:Y:S05]  /*b3f0*/  @!P0 EXIT ;  /* 0x000000000000894d */ /* 0x000fea0003800000 */
.L_x_186:
[----:B------:R-:W-:Y:S05]  /*b400*/  BSYNC.RECONVERGENT B0 ;  /* 0x0000000000007941 */ /* 0x000fea0003800200 */
.L_x_183:
[----:B------:R-:W-:Y:S01]  /*b410*/  ULEA UR4, UR46, UR43, 0x3 ;  /* 0x0000002b2e047291 */ /* 0x000fe2000f8e18ff */
[----:B------:R-:W-:-:S04]  /*b420*/  DEPBAR.LE SB0, 0x0 ;  /* 0x000080000000791a */ /* 0x000fc80000000000 */
[----:B------:R-:W-:-:S04]  /*b430*/  UIADD3 UR4, UPT, UPT, UR4, 0x40, URZ ;  /* 0x0000004004047890 */ /* 0x000fc8000fffe0ff */
[----:B------:R-:W-:-:S09]  /*b440*/  UPRMT UR4, UR61, 0x654, UR4 ;  /* 0x000006543d047896 */ /* 0x000fd20008000004 */
[----:B------:R-:W-:Y:S01]  /*b450*/  SYNCS.ARRIVE.TRANS64.RED.A1T0 RZ, [UR4], RZ ;  /* 0x000000ffffff79a7 */ /* 0x000fe20008100404 */
[----:B------:R-:W-:Y:S05]  /*b460*/  EXIT ;  /* 0x000000000000794d */ /* 0x000fea0003800000 */
.L_x_24:
[----:B--2---:R2:W3:Y:S02]  /*b470*/  SYNCS.PHASECHK.TRANS64.TRYWAIT P0, [R0+URZ+0xe0], R2 ;  /* 0x0000e002000075a7 */ /* 0x0044e400080011ff */
[----:B---3--:R-:W-:Y:S05]  /*b480*/  @!P0 NANOSLEEP.SYNCS 0x989680 ;  /* 0x009896800000895d */ /* 0x008fea0003900000 */
[----:B------:R-:W3:Y:S02]  /*b490*/  @!P0 SYNCS.PHASECHK.TRANS64 P0, [R0+URZ+0xe0], R2 ;  /* 0x0000e002000085a7 */ /* 0x000ee400080010ff */
[----:B---3--:R-:W-:Y:S05]  /*b4a0*/  @!P0 BRA `(.L_x_24) ;  /* 0xfffffffc00f08947 */ /* 0x008fea000383ffff */
[----:B------:R-:W-:Y:S05]  /*b4b0*/  BRA `(.L_x_187) ;  /* 0xffffff64006c7947 */ /* 0x000fea000383ffff */
.L_x_27:
[----:B-1----:R-:W-:-:S07]  /*b4c0*/  MOV R0, UR7 ;  /* 0x0000000700007c02 */ /* 0x002fce0008000f00 */
.L_x_188:
[----:B-1----:R1:W2:Y:S02]  /*b4d0*/  SYNCS.PHASECHK.TRANS64.TRYWAIT P0, [R0+URZ+0x10], R3 ;  /* 0x00001003000075a7 */ /* 0x0022a400080011ff */
[----:B--2---:R-:W-:Y:S05]  /*b4e0*/  @!P0 NANOSLEEP.SYNCS 0x989680 ;  /* 0x009896800000895d */ /* 0x004fea0003900000 */
[----:B------:R-:W2:Y:S02]  /*b4f0*/  @!P0 SYNCS.PHASECHK.TRANS64 P0, [R0+URZ+0x10], R3 ;  /* 0x00001003000085a7 */ /* 0x000ea400080010ff */
[----:B--2---:R-:W-:Y:S05]  /*b500*/  @!P0 BRA `(.L_x_188) ;  /* 0xfffffffc00f08947 */ /* 0x004fea000383ffff */
[----:B------:R-:W-:Y:S05]  /*b510*/  BRA `(.L_x_26) ;  /* 0xffffff6400c47947 */ /* 0x000fea000383ffff */
.L_x_36:
[----:B-1----:R-:W-:-:S07]  /*b520*/  MOV R0, UR7 ;  /* 0x0000000700007c02 */ /* 0x002fce0008000f00 */
.L_x_189:
[----:B-1----:R1:W2:Y:S02]  /*b530*/  SYNCS.PHASECHK.TRANS64.TRYWAIT P0, [R0+URZ+0x10], R3 ;  /* 0x00001003000075a7 */ /* 0x0022a400080011ff */
[----:B--2---:R-:W-:Y:S05]  /*b540*/  @!P0 NANOSLEEP.SYNCS 0x989680 ;  /* 0x009896800000895d */ /* 0x004fea0003900000 */
[----:B------:R-:W2:Y:S02]  /*b550*/  @!P0 SYNCS.PHASECHK.TRANS64 P0, [R0+URZ+0x10], R3 ;  /* 0x00001003000085a7 */ /* 0x000ea400080010ff */
[----:B--2---:R-:W-:Y:S05]  /*b560*/  @!P0 BRA `(.L_x_189) ;  /* 0xfffffffc00f08947 */ /* 0x004fea000383ffff */
[----:B------:R-:W-:Y:S05]  /*b570*/  BRA `(.L_x_35) ;  /* 0xffffff6c00207947 */ /* 0x000fea000383ffff */
.L_x_43:
[----:B-1----:R1:W4:Y:S02]  /*b580*/  SYNCS.PHASECHK.TRANS64.TRYWAIT P0, [R3+URZ+0x70], R0 ;  /* 0x00007000030075a7 */ /* 0x00232400080011ff */
[----:B----4-:R-:W-:Y:S05]  /*b590*/  @!P0 NANOSLEEP.SYNCS 0x989680 ;  /* 0x009896800000895d */ /* 0x010fea0003900000 */
[----:B------:R-:W4:Y:S02]  /*b5a0*/  @!P0 SYNCS.PHASECHK.TRANS64 P0, [R3+URZ+0x70], R0 ;  /* 0x00007000030085a7 */ /* 0x000f2400080010ff */
[----:B----4-:R-:W-:Y:S05]  /*b5b0*/  @!P0 BRA `(.L_x_43) ;  /* 0xfffffffc00f08947 */ /* 0x010fea000383ffff */
[----:B------:R-:W-:Y:S05]  /*b5c0*/  BRA `(.L_x_190) ;  /* 0xffffff70005c7947 */ /* 0x000fea000383ffff */
.L_x_47:
[----:B------:R-:W-:-:S07]  /*b5d0*/  MOV R0, UR4 ;  /* 0x0000000400007c02 */ /* 0x000fce0008000f00 */
.L_x_191:
[----:B-1----:R1:W2:Y:S02]  /*b5e0*/  SYNCS.PHASECHK.TRANS64.TRYWAIT P0, [R0+URZ], R2 ;  /* 0x00000002000075a7 */ /* 0x0022a400080011ff */
[----:B--2---:R-:W-:Y:S05]  /*b5f0*/  @!P0 NANOSLEEP.SYNCS 0x989680 ;  /* 0x009896800000895d */ /* 0x004fea0003900000 */
[----:B------:R-:W2:Y:S02]  /*b600*/  @!P0 SYNCS.PHASECHK.TRANS64 P0, [R0+URZ], R2 ;  /* 0x00000002000085a7 */ /* 0x000ea400080010ff */
[----:B--2---:R-:W-:Y:S05]  /*b610*/  @!P0 BRA `(.L_x_191) ;  /* 0xfffffffc00f08947 */ /* 0x004fea000383ffff */
[----:B------:R-:W-:Y:S05]  /*b620*/  BRA `(.L_x_192) ;  /* 0xffffff7800087947 */ /* 0x000fea000383ffff */
.L_x_50:
[----:B-1----:R1:W2:Y:S02]  /*b630*/  SYNCS.PHASECHK.TRANS64.TRYWAIT P0, [R0+URZ+0xd0], R8 ;  /* 0x0000d008000075a7 */ /* 0x0022a400080011ff */
[----:B--2---:R-:W-:Y:S05]  /*b640*/  @!P0 NANOSLEEP.SYNCS 0x989680 ;  /* 0x009896800000895d */ /* 0x004fea0003900000 */
[----:B------:R-:W2:Y:S02]  /*b650*/  @!P0 SYNCS.PHASECHK.TRANS64 P0, [R0+URZ+0xd0], R8 ;  /* 0x0000d008000085a7 */ /* 0x000ea400080010ff */
[----:B--2---:R-:W-:Y:S05]  /*b660*/  @!P0 BRA `(.L_x_50) ;  /* 0xfffffffc00f08947 */ /* 0x004fea000383ffff */
[----:B------:R-:W-:Y:S05]  /*b670*/  BRA `(.L_x_193) ;  /* 0xffffff7800687947 */ /* 0x000fea000383ffff */
.L_x_51:
[----:B------:R-:W-:-:S07]  /*b680*/  MOV R0, UR4 ;  /* 0x0000000400007c02 */ /* 0x000fce0008000f00 */
.L_x_194:
[----:B-1----:R1:W2:Y:S02]  /*b690*/  SYNCS.PHASECHK.TRANS64.TRYWAIT P0, [R0+URZ+0x80], R9 ;  /* 0x00008009000075a7 */ /* 0x0022a400080011ff */
[----:B--2---:R-:W-:Y:S05]  /*b6a0*/  @!P0 NANOSLEEP.SYNCS 0x989680 ;  /* 0x009896800000895d */ /* 0x004fea0003900000 */
[----:B------:R-:W2:Y:S02]  /*b6b0*/  @!P0 SYNCS.PHASECHK.TRANS64 P0, [R0+URZ+0x80], R9 ;  /* 0x00008009000085a7 */ /* 0x000ea400080010ff */
[----:B--2---:R-:W-:Y:S05]  /*b6c0*/  @!P0 BRA `(.L_x_194) ;  /* 0xfffffffc00f08947 */ /* 0x004fea000383ffff */
[----:B------:R-:W-:Y:S05]  /*b6d0*/  BRA `(.L_x_195) ;  /* 0xffffff7800787947 */ /* 0x000fea000383ffff */
.L_x_52:
[----:B-1----:R1:W2:Y:S02]  /*b6e0*/  SYNCS.PHASECHK.TRANS64.TRYWAIT P1, [R0+URZ+0x70], R8 ;  /* 0x00007008000075a7 */ /* 0x0022a400080211ff */
[----:B--2---:R-:W-:Y:S05]  /*b6f0*/  @!P1 NANOSLEEP.SYNCS 0x989680 ;  /* 0x009896800000995d */ /* 0x004fea0003900000 */
[----:B------:R-:W2:Y:S02]  /*b700*/  @!P1 SYNCS.PHASECHK.TRANS64 P1, [R0+URZ+0x70], R8 ;  /* 0x00007008000095a7 */ /* 0x000ea400080210ff */
[----:B--2---:R-:W-:Y:S05]  /*b710*/  @!P1 BRA `(.L_x_52) ;  /* 0xfffffffc00f09947 */ /* 0x004fea000383ffff */
[----:B------:R-:W-:Y:S05]  /*b720*/  BRA `(.L_x_196) ;  /* 0xffffff7800a87947 */ /* 0x000fea000383ffff */
.L_x_55:
[----:B------:R-:W-:-:S07]  /*b730*/  MOV R0, UR4 ;  /* 0x0000000400007c02 */ /* 0x000fce0008000f00 */
.L_x_197:
[----:B-1----:R1:W2:Y:S02]  /*b740*/  SYNCS.PHASECHK.TRANS64.TRYWAIT P0, [R0+URZ+0x80], R2 ;  /* 0x00008002000075a7 */ /* 0x0022a400080011ff */
[----:B--2---:R-:W-:Y:S05]  /*b750*/  @!P0 NANOSLEEP.SYNCS 0x989680 ;  /* 0x009896800000895d */ /* 0x004fea0003900000 */
[----:B------:R-:W2:Y:S02]  /*b760*/  @!P0 SYNCS.PHASECHK.TRANS64 P0, [R0+URZ+0x80], R2 ;  /* 0x00008002000085a7 */ /* 0x000ea400080010ff */
[----:B--2---:R-:W-:Y:S05]  /*b770*/  @!P0 BRA `(.L_x_197) ;  /* 0xfffffffc00f08947 */ /* 0x004fea000383ffff */
[----:B------:R-:W-:Y:S05]  /*b780*/  BRA `(.L_x_54) ;  /* 0xffffff7800fc7947 */ /* 0x000fea000383ffff */
.L_x_64:
[----:B-1----:R-:W-:-:S04]  /*b790*/  MOV R7, UR5 ;  /* 0x0000000500077c02 */ /* 0x002fc80008000f00 */
[----:B------:R1:W2:Y:S03]  /*b7a0*/  SYNCS.PHASECHK.TRANS64.TRYWAIT P0, [R7+URZ+0x8], R8 ;  /* 0x00000808070075a7 */ /* 0x0002a600080011ff */
[----:B--2---:R-:W-:Y:S05]  /*b7b0*/  @!P0 NANOSLEEP.SYNCS 0x989680 ;  /* 0x009896800000895d */ /* 0x004fea0003900000 */
[----:B------:R-:W2:Y:S02]  /*b7c0*/  @!P0 SYNCS.PHASECHK.TRANS64 P0, [R7+URZ+0x8], R8 ;  /* 0x00000808070085a7 */ /* 0x000ea400080010ff */
[----:B--2---:R-:W-:Y:S05]  /*b7d0*/  @!P0 BRA `(.L_x_64) ;  /* 0xfffffffc00ec8947 */ /* 0x004fea000383ffff */
[----:B------:R-:W-:Y:S05]  /*b7e0*/  BRA `(.L_x_63) ;  /* 0xffffff7c00b87947 */ /* 0x000fea000383ffff */
.L_x_66:
[----:B------:R-:W-:Y:S01]  /*b7f0*/  BSSY B0, `(.L_x_198) ;  /* 0x0000006000007945 */ /* 0x000fe20003800000 */
[----:B------:R-:W-:-:S07]  /*b800*/  MOV R15, 0xffffffff ;  /* 0xffffffff000f7802 */ /* 0x000fce0000000f00 */
[----:B-1---5:R-:W-:Y:S05]  /*b810*/  WARPSYNC.COLLECTIVE R15, `(.L_x_199) ;  /* 0x000000000f0c7348 */ /* 0x022fea0003c00000 */
[----:B------:R-:W-:Y:S02]  /*b820*/  ELECT P6, UR79, PT ;  /* 0x00000000004f782f */ /* 0x000fe400038c0000 */
[----:B------:R-:W-:Y:S01]  /*b830*/  MOV R14, UR79 ;  /* 0x0000004f000e7c02 */ /* 0x000fe20008000f00 */
[----:B-1---5:R-:W-:Y:S10]  /*b840*/  ENDCOLLECTIVE ;  /* 0x000000000000791b */ /* 0x022ff40003800000 */
.L_x_199:
[----:B------:R-:W-:Y:S05]  /*b850*/  BSYNC B0 ;  /* 0x0000000000007941 */ /* 0x000fea0003800000 */
.L_x_198:
[----:B------:R-:W-:Y:S01]  /*b860*/  PLOP3.LUT P0, PT, P6, PT, PT, 0x80, 0x8 ;  /* 0x000000000008781c */ /* 0x000fe2000370f070 */
[----:B------:R-:W-:-:S12]  /*b870*/  BRA `(.L_x_200) ;  /* 0xffffff7c00e87947 */ /* 0x000fd8000383ffff */
.L_x_68:
[----:B-1----:R-:W-:-:S04]  /*b880*/  MOV R5, UR5 ;  /* 0x0000000500057c02 */ /* 0x002fc80008000f00 */
[----:B------:R1:W2:Y:S03]  /*b890*/  SYNCS.PHASECHK.TRANS64.TRYWAIT P0, [R5+URZ+0x8], R6 ;  /* 0x00000806050075a7 */ /* 0x0002a600080011ff */
[----:B--2---:R-:W-:Y:S05]  /*b8a0*/  @!P0 NANOSLEEP.SYNCS 0x989680 ;  /* 0x009896800000895d */ /* 0x004fea0003900000 */
[----:B------:R-:W2:Y:S02]  /*b8b0*/  @!P0 SYNCS.PHASECHK.TRANS64 P0, [R5+URZ+0x8], R6 ;  /* 0x00000806050085a7 */ /* 0x000ea400080010ff */
[----:B--2---:R-:W-:Y:S05]  /*b8c0*/  @!P0 BRA `(.L_x_68) ;  /* 0xfffffffc00ec8947 */ /* 0x004fea000383ffff */
[----:B------:R-:W-:Y:S05]  /*b8d0*/  BRA `(.L_x_67) ;  /* 0xffffff7c00ec7947 */ /* 0x000fea000383ffff */
.L_x_69:
[----:B-1----:R1:W2:Y:S02]  /*b8e0*/  SYNCS.PHASECHK.TRANS64.TRYWAIT P0, [R3+URZ+0x70], R4 ;  /* 0x00007004030075a7 */ /* 0x0022a400080011ff */
[----:B--2---:R-:W-:Y:S05]  /*b8f0*/  @!P0 NANOSLEEP.SYNCS 0x989680 ;  /* 0x009896800000895d */ /* 0x004fea0003900000 */
[----:B------:R-:W2:Y:S02]  /*b900*/  @!P0 SYNCS.PHASECHK.TRANS64 P0, [R3+URZ+0x70], R4 ;  /* 0x00007004030085a7 */ /* 0x000ea400080010ff */
[----:B--2---:R-:W-:Y:S05]  /*b910*/  @!P0 BRA `(.L_x_69) ;  /* 0xfffffffc00f08947 */ /* 0x004fea000383ffff */
[----:B------:R-:W-:Y:S05]  /*b920*/  BRA `(.L_x_201) ;  /* 0xffffff8000fc7947 */ /* 0x000fea000383ffff */
.L_x_71:
[----:B------:R-:W-:-:S13]  /*b930*/  R2UR UR4, R4 ;  /* 0x00000000040472ca */ /* 0x000fda00000e0000 */
[----:B------:R-:W-:-:S07]  /*b940*/  MOV R3, UR4 ;  /* 0x0000000400037c02 */ /* 0x000fce0008000f00 */
.L_x_202:
[----:B-1----:R1:W2:Y:S02]  /*b950*/  SYNCS.PHASECHK.TRANS64.TRYWAIT P0, [R3+URZ+0xb0], R5 ;  /* 0x0000b005030075a7 */ /* 0x0022a400080011ff */
[----:B--2---:R-:W-:Y:S05]  /*b960*/  @!P0 NANOSLEEP.SYNCS 0x989680 ;  /* 0x009896800000895d */ /* 0x004fea0003900000 */
[----:B------:R-:W2:Y:S02]  /*b970*/  @!P0 SYNCS.PHASECHK.TRANS64 P0, [R3+URZ+0xb0], R5 ;  /* 0x0000b005030085a7 */ /* 0x000ea400080010ff */
[----:B--2---:R-:W-:Y:S05]  /*b980*/  @!P0 BRA `(.L_x_202) ;  /* 0xfffffffc00f08947 */ /* 0x004fea000383ffff */
[----:B------:R-:W-:Y:S05]  /*b990*/  BRA `(.L_x_203) ;  /* 0xffffff8400507947 */ /* 0x000fea000383ffff */
.L_x_74:
[----:B------:R-:W-:Y:S07]  /*b9a0*/  MOV R3, UR5 ;  /* 0x0000000500037c02 */ /* 0x000fee0008000f00 */
.L_x_204:
[----:B-1----:R1:W2:Y:S02]  /*b9b0*/  SYNCS.PHASECHK.TRANS64.TRYWAIT P0, [R3+URZ], R5 ;  /* 0x00000005030075a7 */ /* 0x0022a400080011ff */
[----:B--2---:R-:W-:Y:S05]  /*b9c0*/  @!P0 NANOSLEEP.SYNCS 0x989680 ;  /* 0x009896800000895d */ /* 0x004fea0003900000 */
[----:B------:R-:W2:Y:S02]  /*b9d0*/  @!P0 SYNCS.PHASECHK.TRANS64 P0, [R3+URZ], R5 ;  /* 0x00000005030085a7 */ /* 0x000ea400080010ff */
[----:B--2---:R-:W-:Y:S05]  /*b9e0*/  @!P0 BRA `(.L_x_204) ;  /* 0xfffffffc00f08947 */ /* 0x004fea000383ffff */
[----:B------:R-:W-:Y:S05]  /*b9f0*/  BRA `(.L_x_73) ;  /* 0xffffff8400687947 */ /* 0x000fea000383ffff */
.L_x_78:
[----:B-1----:R-:W-:-:S07]  /*ba00*/  MOV R2, UR4 ;  /* 0x0000000400027c02 */ /* 0x002fce0008000f00 */
.L_x_205:
[----:B-1----:R1:W2:Y:S02]  /*ba10*/  SYNCS.PHASECHK.TRANS64.TRYWAIT P0, [R2+URZ], R3 ;  /* 0x00000003020075a7 */ /* 0x0022a400080011ff */
[----:B--2---:R-:W-:Y:S05]  /*ba20*/  @!P0 NANOSLEEP.SYNCS 0x989680 ;  /* 0x009896800000895d */ /* 0x004fea0003900000 */
[----:B------:R-:W2:Y:S02]  /*ba30*/  @!P0 SYNCS.PHASECHK.TRANS64 P0, [R2+URZ], R3 ;  /* 0x00000003020085a7 */ /* 0x000ea400080010ff */
[----:B--2---:R-:W-:Y:S05]  /*ba40*/  @!P0 BRA `(.L_x_205) ;  /* 0xfffffffc00f08947 */ /* 0x004fea000383ffff */
[----:B------:R-:W-:Y:S05]  /*ba50*/  BRA `(.L_x_206) ;  /* 0xffffff8c00807947 */ /* 0x000fea000383ffff */
.L_x_79:
[----:B------:R-:W-:-:S07]  /*ba60*/  MOV R2, UR5 ;  /* 0x0000000500027c02 */ /* 0x000fce0008000f00 */
.L_x_207:
[----:B-1----:R1:W2:Y:S02]  /*ba70*/  SYNCS.PHASECHK.TRANS64.TRYWAIT P0, [R2+URZ], R4 ;  /* 0x00000004020075a7 */ /* 0x0022a400080011ff */
[----:B--2---:R-:W-:Y:S05]  /*ba80*/  @!P0 NANOSLEEP.SYNCS 0x989680 ;  /* 0x009896800000895d */ /* 0x004fea0003900000 */
[----:B------:R-:W2:Y:S02]  /*ba90*/  @!P0 SYNCS.PHASECHK.TRANS64 P0, [R2+URZ], R4 ;  /* 0x00000004020085a7 */ /* 0x000ea400080010ff */
[----:B--2---:R-:W-:Y:S05]  /*baa0*/  @!P0 BRA `(.L_x_207) ;  /* 0xfffffffc00f08947 */ /* 0x004fea000383ffff */
[----:B------:R-:W-:Y:S05]  /*bab0*/  BRA `(.L_x_208) ;  /* 0xffffff8c00907947 */ /* 0x000fea000383ffff */
.L_x_80:
[----:B------:R-:W-:-:S07]  /*bac0*/  MOV R2, UR5 ;  /* 0x0000000500027c02 */ /* 0x000fce0008000f00 */
.L_x_209:
[----:B-1----:R1:W2:Y:S02]  /*bad0*/  SYNCS.PHASECHK.TRANS64.TRYWAIT P0, [R2+URZ], R4 ;  /* 0x00000004020075a7 */ /* 0x0022a400080011ff */
[----:B--2---:R-:W-:Y:S05]  /*bae0*/  @!P0 NANOSLEEP.SYNCS 0x989680 ;  /* 0x009896800000895d */ /* 0x004fea0003900000 */
[----:B------:R-:W2:Y:S02]  /*baf0*/  @!P0 SYNCS.PHASECHK.TRANS64 P0, [R2+URZ], R4 ;  /* 0x00000004020085a7 */ /* 0x000ea400080010ff */
[----:B--2---:R-:W-:Y:S05]  /*bb00*/  @!P0 BRA `(.L_x_209) ;  /* 0xfffffffc00f08947 */ /* 0x004fea000383ffff */
[----:B------:R-:W-:Y:S05]  /*bb10*/  BRA `(.L_x_210) ;  /* 0xffffff8c009c7947 */ /* 0x000fea000383ffff */
.L_x_83:
[----:B------:R-:W-:-:S07]  /*bb20*/  MOV R2, UR62 ;  /* 0x0000003e00027c02 */ /* 0x000fce0008000f00 */
.L_x_211:
[----:B-1----:R1:W2:Y:S02]  /*bb30*/  SYNCS.PHASECHK.TRANS64.TRYWAIT P1, [R2+URZ+0xf0], R3 ;  /* 0x0000f003020075a7 */ /* 0x0022a400080211ff */
[----:B--2---:R-:W-:Y:S05]  /*bb40*/  @!P1 NANOSLEEP.SYNCS 0x989680 ;  /* 0x009896800000995d */ /* 0x004fea0003900000 */
[----:B------:R-:W2:Y:S02]  /*bb50*/  @!P1 SYNCS.PHASECHK.TRANS64 P1, [R2+URZ+0xf0], R3 ;  /* 0x0000f003020095a7 */ /* 0x000ea400080210ff */
[----:B--2---:R-:W-:Y:S05]  /*bb60*/  @!P1 BRA `(.L_x_211) ;  /* 0xfffffffc00f09947 */ /* 0x004fea000383ffff */
[----:B------:R-:W-:Y:S05]  /*bb70*/  BRA `(.L_x_212) ;  /* 0xffffff8c00ec7947 */ /* 0x000fea000383ffff */
.L_x_88:
[----:B--2---:R2:W3:Y:S02]  /*bb80*/  SYNCS.PHASECHK.TRANS64.TRYWAIT P0, [R12+URZ+0x70], R0 ;  /* 0x000070000c0075a7 */ /* 0x0044e400080011ff */
[----:B---3--:R-:W-:Y:S05]  /*bb90*/  @!P0 NANOSLEEP.SYNCS 0x989680 ;  /* 0x009896800000895d */ /* 0x008fea0003900000 */
[----:B------:R-:W3:Y:S02]  /*bba0*/  @!P0 SYNCS.PHASECHK.TRANS64 P0, [R12+URZ+0x70], R0 ;  /* 0x000070000c0085a7 */ /* 0x000ee400080010ff */
[----:B---3--:R-:W-:Y:S05]  /*bbb0*/  @!P0 BRA `(.L_x_88) ;  /* 0xfffffffc00f08947 */ /* 0x008fea000383ffff */
[----:B------:R-:W-:Y:S05]  /*bbc0*/  BRA `(.L_x_213) ;  /* 0xffffff9400147947 */ /* 0x000fea000383ffff */
.L_x_91:
[----:B-1----:R-:W-:Y:S07]  /*bbd0*/  MOV R0, UR21 ;  /* 0x0000001500007c02 */ /* 0x002fee0008000f00 */
.L_x_214:
[----:B-1----:R1:W2:Y:S02]  /*bbe0*/  SYNCS.PHASECHK.TRANS64.TRYWAIT P2, [R0+URZ+0x68], R6 ;  /* 0x00006806000075a7 */ /* 0x0022a400080411ff */
[----:B--2---:R-:W-:Y:S05]  /*bbf0*/  @!P2 NANOSLEEP.SYNCS 0x989680 ;  /* 0x009896800000a95d */ /* 0x004fea0003900000 */
[----:B------:R-:W2:Y:S02]  /*bc00*/  @!P2 SYNCS.PHASECHK.TRANS64 P2, [R0+URZ+0x68], R6 ;  /* 0x000068060000a5a7 */ /* 0x000ea400080410ff */
[----:B--2---:R-:W-:Y:S05]  /*bc10*/  @!P2 BRA `(.L_x_214) ;  /* 0xfffffffc00f0a947 */ /* 0x004fea000383ffff */
[----:B------:R-:W-:Y:S05]  /*bc20*/  BRA `(.L_x_90) ;  /* 0xffffff9800807947 */ /* 0x000fea000383ffff */
.L_x_94:
[----:B------:R-:W-:Y:S07]  /*bc30*/  MOV R0, UR21 ;  /* 0x0000001500007c02 */ /* 0x000fee0008000f00 */
.L_x_215:
[----:B-1----:R1:W2:Y:S02]  /*bc40*/  SYNCS.PHASECHK.TRANS64.TRYWAIT P0, [R0+URZ+0x40], R10 ;  /* 0x0000400a000075a7 */ /* 0x0022a400080011ff */
[----:B--2---:R-:W-:Y:S05]  /*bc50*/  @!P0 NANOSLEEP.SYNCS 0x989680 ;  /* 0x009896800000895d */ /* 0x004fea0003900000 */
[----:B------:R-:W2:Y:S02]  /*bc60*/  @!P0 SYNCS.PHASECHK.TRANS64 P0, [R0+URZ+0x40], R10 ;  /* 0x0000400a000085a7 */ /* 0x000ea400080010ff */
[----:B--2---:R-:W-:Y:S05]  /*bc70*/  @!P0 BRA `(.L_x_215) ;  /* 0xfffffffc00f08947 */ /* 0x004fea000383ffff */
[----:B------:R-:W-:Y:S05]  /*bc80*/  BRA `(.L_x_216) ;  /* 0xffffff9800dc7947 */ /* 0x000fea000383ffff */
.L_x_95:
[----:B------:R-:W-:Y:S07]  /*bc90*/  MOV R0, UR21 ;  /* 0x0000001500007c02 */ /* 0x000fee0008000f00 */
.L_x_217:
[----:B-1----:R1:W2:Y:S02]  /*bca0*/  SYNCS.PHASECHK.TRANS64.TRYWAIT P0, [R0+URZ+0x48], R10 ;  /* 0x0000480a000075a7 */ /* 0x0022a400080011ff */
[----:B--2---:R-:W-:Y:S05]  /*bcb0*/  @!P0 NANOSLEEP.SYNCS 0x989680 ;  /* 0x009896800000895d */ /* 0x004fea0003900000 */
[----:B------:R-:W2:Y:S02]  /*bcc0*/  @!P0 SYNCS.PHASECHK.TRANS64 P0, [R0+URZ+0x48], R10 ;  /* 0x0000480a000085a7 */ /* 0x000ea400080010ff */
[----:B--2---:R-:W-:Y:S05]  /*bcd0*/  @!P0 BRA `(.L_x_217) ;  /* 0xfffffffc00f08947 */ /* 0x004fea000383ffff */
[----:B------:R-:W-:Y:S05]  /*bce0*/  BRA `(.L_x_218) ;  /* 0xffffff9c00187947 */ /* 0x000fea000383ffff */
.L_x_96:
[----:B------:R-:W-:Y:S07]  /*bcf0*/  MOV R0, UR21 ;  /* 0x0000001500007c02 */ /* 0x000fee0008000f00 */
.L_x_219:
[----:B-1----:R1:W2:Y:S02]  /*bd00*/  SYNCS.PHASECHK.TRANS64.TRYWAIT P0, [R0+URZ+0x50], R10 ;  /* 0x0000500a000075a7 */ /* 0x0022a400080011ff */
[----:B--2---:R-:W-:Y:S05]  /*bd10*/  @!P0 NANOSLEEP.SYNCS 0x989680 ;  /* 0x009896800000895d */ /* 0x004fea0003900000 */
[----:B------:R-:W2:Y:S02]  /*bd20*/  @!P0 SYNCS.PHASECHK.TRANS64 P0, [R0+URZ+0x50], R10 ;  /* 0x0000500a000085a7 */ /* 0x000ea400080010ff */
[----:B--2---:R-:W-:Y:S05]  /*bd30*/  @!P0 BRA `(.L_x_219) ;  /* 0xfffffffc00f08947 */ /* 0x004fea000383ffff */
[----:B------:R-:W-:Y:S05]  /*bd40*/  BRA `(.L_x_220) ;  /* 0xffffff9c005c7947 */ /* 0x000fea000383ffff */
.L_x_97:
[----:B------:R-:W-:Y:S07]  /*bd50*/  MOV R0, UR21 ;  /* 0x0000001500007c02 */ /* 0x000fee0008000f00 */
.L_x_221:
[----:B-1----:R1:W2:Y:S02]  /*bd60*/  SYNCS.PHASECHK.TRANS64.TRYWAIT P0, [R0+URZ+0x58], R10 ;  /* 0x0000580a000075a7 */ /* 0x0022a400080011ff */
[----:B--2---:R-:W-:Y:S05]  /*bd70*/  @!P0 NANOSLEEP.SYNCS 0x989680 ;  /* 0x009896800000895d */ /* 0x004fea0003900000 */
[----:B------:R-:W2:Y:S02]  /*bd80*/  @!P0 SYNCS.PHASECHK.TRANS64 P0, [R0+URZ+0x58], R10 ;  /* 0x0000580a000085a7 */ /* 0x000ea400080010ff */
[----:B--2---:R-:W-:Y:S05]  /*bd90*/  @!P0 BRA `(.L_x_221) ;  /* 0xfffffffc00f08947 */ /* 0x004fea000383ffff */
[----:B------:R-:W-:Y:S05]  /*bda0*/  BRA `(.L_x_222) ;  /* 0xffffff9c00a07947 */ /* 0x000fea000383ffff */
.L_x_98:
[----:B------:R-:W-:Y:S07]  /*bdb0*/  MOV R0, UR21 ;  /* 0x0000001500007c02 */ /* 0x000fee0008000f00 */
.L_x_223:
[----:B-1----:R1:W2:Y:S02]  /*bdc0*/  SYNCS.PHASECHK.TRANS64.TRYWAIT P0, [R0+URZ+0x40], R9 ;  /* 0x00004009000075a7 */ /* 0x0022a400080011ff */
[----:B--2---:R-:W-:Y:S05]  /*bdd0*/  @!P0 NANOSLEEP.SYNCS 0x989680 ;  /* 0x009896800000895d */ /* 0x004fea0003900000 */
[----:B------:R-:W2:Y:S02]  /*bde0*/  @!P0 SYNCS.PHASECHK.TRANS64 P0, [R0+URZ+0x40], R9 ;  /* 0x00004009000085a7 */ /* 0x000ea400080010ff */
[----:B--2---:R-:W-:Y:S05]  /*bdf0*/  @!P0 BRA `(.L_x_223) ;  /* 0xfffffffc00f08947 */ /* 0x004fea000383ffff */
[----:B------:R-:W-:Y:S05]  /*be00*/  BRA `(.L_x_224) ;  /* 0xffffff9c00e87947 */ /* 0x000fea000383ffff */
.L_x_99:
[----:B------:R-:W-:Y:S07]  /*be10*/  MOV R0, UR21 ;  /* 0x0000001500007c02 */ /* 0x000fee0008000f00 */
.L_x_225:
[----:B-1----:R1:W2:Y:S02]  /*be20*/  SYNCS.PHASECHK.TRANS64.TRYWAIT P0, [R0+URZ+0x48], R9 ;  /* 0x00004809000075a7 */ /* 0x0022a400080011ff */
[----:B--2---:R-:W-:Y:S05]  /*be30*/  @!P0 NANOSLEEP.SYNCS 0x989680 ;  /* 0x009896800000895d */ /* 0x004fea0003900000 */
[----:B------:R-:W2:Y:S02]  /*be40*/  @!P0 SYNCS.PHASECHK.TRANS64 P0, [R0+URZ+0x48], R9 ;  /* 0x00004809000085a7 */ /* 0x000ea400080010ff */
[----:B--2---:R-:W-:Y:S05]  /*be50*/  @!P0 BRA `(.L_x_225) ;  /* 0xfffffffc00f08947 */ /* 0x004fea000383ffff */
[----:B------:R-:W-:Y:S05]  /*be60*/  BRA `(.L_x_226) ;  /* 0xffffffa000307947 */ /* 0x000fea000383ffff */
.L_x_100:
[----:B------:R-:W-:Y:S07]  /*be70*/  MOV R0, UR21 ;  /* 0x0000001500007c02 */ /* 0x000fee0008000f00 */
.L_x_227:
[----:B-1----:R1:W2:Y:S02]  /*be80*/  SYNCS.PHASECHK.TRANS64.TRYWAIT P0, [R0+URZ+0x50], R9 ;  /* 0x00005009000075a7 */ /* 0x0022a400080011ff */
[----:B--2---:R-:W-:Y:S05]  /*be90*/  @!P0 NANOSLEEP.SYNCS 0x989680 ;  /* 0x009896800000895d */ /* 0x004fea0003900000 */
[----:B------:R-:W2:Y:S02]  /*bea0*/  @!P0 SYNCS.PHASECHK.TRANS64 P0, [R0+URZ+0x50], R9 ;  /* 0x00005009000085a7 */ /* 0x000ea400080010ff */
[----:B--2---:R-:W-:Y:S05]  /*beb0*/  @!P0 BRA `(.L_x_227) ;  /* 0xfffffffc00f08947 */ /* 0x004fea000383ffff */
[----:B------:R-:W-:Y:S05]  /*bec0*/  BRA `(.L_x_228) ;  /* 0xffffffa000787947 */ /* 0x000fea000383ffff */
.L_x_101:
[----:B------:R-:W-:Y:S07]  /*bed0*/  MOV R0, UR21 ;  /* 0x0000001500007c02 */ /* 0x000fee0008000f00 */
.L_x_229:
[----:B-1----:R1:W2:Y:S02]  /*bee0*/  SYNCS.PHASECHK.TRANS64.TRYWAIT P0, [R0+URZ+0x58], R9 ;  /* 0x00005809000075a7 */ /* 0x0022a400080011ff */
[----:B--2---:R-:W-:Y:S05]  /*bef0*/  @!P0 NANOSLEEP.SYNCS 0x989680 ;  /* 0x009896800000895d */ /* 0x004fea0003900000 */
[----:B------:R-:W2:Y:S02]  /*bf00*/  @!P0 SYNCS.PHASECHK.TRANS64 P0, [R0+URZ+0x58], R9 ;  /* 0x00005809000085a7 */ /* 0x000ea400080010ff */
[----:B--2---:R-:W-:Y:S05]  /*bf10*/  @!P0 BRA `(.L_x_229) ;  /* 0xfffffffc00f08947 */ /* 0x004fea000383ffff */
[----:B------:R-:W-:Y:S05]  /*bf20*/  BRA `(.L_x_230) ;  /* 0xffffffa000bc7947 */ /* 0x000fea000383ffff */
.L_x_103:
[----:B------:R-:W-:-:S07]  /*bf30*/  MOV R0, UR21 ;  /* 0x0000001500007c02 */ /* 0x000fce0008000f00 */
.L_x_231:
[----:B-1----:R1:W3:Y:S02]  /*bf40*/  SYNCS.PHASECHK.TRANS64.TRYWAIT P0, [R0+URZ+0x40], R10 ;  /* 0x0000400a000075a7 */ /* 0x0022e400080011ff */
[----:B---3--:R-:W-:Y:S05]  /*bf50*/  @!P0 NANOSLEEP.SYNCS 0x989680 ;  /* 0x009896800000895d */ /* 0x008fea0003900000 */
[----:B------:R-:W3:Y:S02]  /*bf60*/  @!P0 SYNCS.PHASECHK.TRANS64 P0, [R0+URZ+0x40], R10 ;  /* 0x0000400a000085a7 */ /* 0x000ee400080010ff */
[----:B---3--:R-:W-:Y:S05]  /*bf70*/  @!P0 BRA `(.L_x_231) ;  /* 0xfffffffc00f08947 */ /* 0x008fea000383ffff */
[----:B------:R-:W-:Y:S05]  /*bf80*/  BRA `(.L_x_232) ;  /* 0xffffffa4002c7947 */ /* 0x000fea000383ffff */
.L_x_104:
[----:B-1----:R-:W-:-:S07]  /*bf90*/  MOV R0, UR21 ;  /* 0x0000001500007c02 */ /* 0x002fce0008000f00 */
.L_x_233:
[----:B-1----:R1:W3:Y:S02]  /*bfa0*/  SYNCS.PHASECHK.TRANS64.TRYWAIT P0, [R0+URZ+0x48], R10 ;  /* 0x0000480a000075a7 */ /* 0x0022e400080011ff */
[----:B---3--:R-:W-:Y:S05]  /*bfb0*/  @!P0 NANOSLEEP.SYNCS 0x989680 ;  /* 0x009896800000895d */ /* 0x008fea0003900000 */
[----:B------:R-:W3:Y:S02]  /*bfc0*/  @!P0 SYNCS.PHASECHK.TRANS64 P0, [R0+URZ+0x48], R10 ;  /* 0x0000480a000085a7 */ /* 0x000ee400080010ff */
[----:B---3--:R-:W-:Y:S05]  /*bfd0*/  @!P0 BRA `(.L_x_233) ;  /* 0xfffffffc00f08947 */ /* 0x008fea000383ffff */
[----:B------:R-:W-:Y:S05]  /*bfe0*/  BRA `(.L_x_234) ;  /* 0xffffffa4001c7947 */ /* 0x000fea000383ffff */
.L_x_105:
[----:B------:R-:W-:-:S07]  /*bff0*/  MOV R2, UR21 ;  /* 0x0000001500027c02 */ /* 0x000fce0008000f00 */
.L_x_235:
[----:B-1----:R1:W3:Y:S02]  /*c000*/  SYNCS.PHASECHK.TRANS64.TRYWAIT P0, [R2+URZ+0x50], R10 ;  /* 0x0000500a020075a7 */ /* 0x0022e400080011ff */
[----:B---3--:R-:W-:Y:S05]  /*c010*/  @!P0 NANOSLEEP.SYNCS 0x989680 ;  /* 0x009896800000895d */ /* 0x008fea0003900000 */
[----:B------:R-:W3:Y:S02]  /*c020*/  @!P0 SYNCS.PHASECHK.TRANS64 P0, [R2+URZ+0x50], R10 ;  /* 0x0000500a020085a7 */ /* 0x000ee400080010ff */
[----:B---3--:R-:W-:Y:S05]  /*c030*/  @!P0 BRA `(.L_x_235) ;  /* 0xfffffffc00f08947 */ /* 0x008fea000383ffff */
[----:B------:R-:W-:Y:S05]  /*c040*/  BRA `(.L_x_236) ;  /* 0xffffffa400107947 */ /* 0x000fea000383ffff */
.L_x_107:
[----:B-1----:R1:W2:Y:S02]  /*c050*/  SYNCS.PHASECHK.TRANS64.TRYWAIT P0, [R0+URZ+0x70], R2 ;  /* 0x00007002000075a7 */ /* 0x0022a400080011ff */
[----:B--2---:R-:W-:Y:S05]  /*c060*/  @!P0 NANOSLEEP.SYNCS 0x989680 ;  /* 0x009896800000895d */ /* 0x004fea0003900000 */
[----:B------:R-:W2:Y:S02]  /*c070*/  @!P0 SYNCS.PHASECHK.TRANS64 P0, [R0+URZ+0x70], R2 ;  /* 0x00007002000085a7 */ /* 0x000ea400080010ff */
[----:B--2---:R-:W-:Y:S05]  /*c080*/  @!P0 BRA `(.L_x_107) ;  /* 0xfffffffc00f08947 */ /* 0x004fea000383ffff */
[----:B------:R-:W-:Y:S05]  /*c090*/  BRA `(.L_x_237) ;  /* 0xffffffa400d07947 */ /* 0x000fea000383ffff */
.L_x_118:
[----:B-1----:R-:W-:Y:S04]  /*c0a0*/  MOV R2, UR43 ;  /* 0x0000002b00027c02 */ /* 0x002fe80008000f00 */
[----:B------:R1:W3:Y:S03]  /*c0b0*/  SYNCS.PHASECHK.TRANS64.TRYWAIT P1, [R2+URZ+0x20], R3 ;  /* 0x00002003020075a7 */ /* 0x0002e600080211ff */
[----:B---3--:R-:W-:Y:S05]  /*c0c0*/  @!P1 NANOSLEEP.SYNCS 0x989680 ;  /* 0x009896800000995d */ /* 0x008fea0003900000 */
[----:B------:R-:W3:Y:S02]  /*c0d0*/  @!P1 SYNCS.PHASECHK.TRANS64 P1, [R2+URZ+0x20], R3 ;  /* 0x00002003020095a7 */ /* 0x000ee400080210ff */
[----:B---3--:R-:W-:Y:S05]  /*c0e0*/  @!P1 BRA `(.L_x_118) ;  /* 0xfffffffc00ec9947 */ /* 0x008fea000383ffff */
[----:B------:R-:W-:Y:S05]  /*c0f0*/  BRA `(.L_x_117) ;  /* 0xffffffb400447947 */ /* 0x000fea000383ffff */
.L_x_120:
[----:B-1----:R1:W4:Y:S02]  /*c100*/  SYNCS.PHASECHK.TRANS64.TRYWAIT P0, [R72+URZ+0x90], R0 ;  /* 0x00009000480075a7 */ /* 0x00232400080011ff */
[----:B----4-:R-:W-:Y:S05]  /*c110*/  @!P0 NANOSLEEP.SYNCS 0x989680 ;  /* 0x009896800000895d */ /* 0x010fea0003900000 */
[----:B------:R-:W4:Y:S02]  /*c120*/  @!P0 SYNCS.PHASECHK.TRANS64 P0, [R72+URZ+0x90], R0 ;  /* 0x00009000480085a7 */ /* 0x000f2400080010ff */
[----:B----4-:R-:W-:Y:S05]  /*c130*/  @!P0 BRA `(.L_x_120) ;  /* 0xfffffffc00f08947 */ /* 0x010fea000383ffff */
[----:B------:R-:W-:Y:S05]  /*c140*/  BRA `(.L_x_119) ;  /* 0xffffffb4006c7947 */ /* 0x000fea000383ffff */
.L_x_129:
[----:B-1----:R1:W2:Y:S02]  /*c150*/  SYNCS.PHASECHK.TRANS64.TRYWAIT P0, [R2+URZ+0x20], R0 ;  /* 0x00002000020075a7 */ /* 0x0022a400080011ff */
[----:B--2---:R-:W-:Y:S05]  /*c160*/  @!P0 NANOSLEEP.SYNCS 0x989680 ;  /* 0x009896800000895d */ /* 0x004fea0003900000 */
[----:B------:R-:W2:Y:S02]  /*c170*/  @!P0 SYNCS.PHASECHK.TRANS64 P0, [R2+URZ+0x20], R0 ;  /* 0x00002000020085a7 */ /* 0x000ea400080010ff */
[----:B--2---:R-:W-:Y:S05]  /*c180*/  @!P0 BRA `(.L_x_129) ;  /* 0xfffffffc00f08947 */ /* 0x004fea000383ffff */
[----:B------:R-:W-:Y:S05]  /*c190*/  BRA `(.L_x_128) ;  /* 0xffffffbc00087947 */ /* 0x000fea000383ffff */
.L_x_137:
[----:B-1----:R1:W2:Y:S02]  /*c1a0*/  SYNCS.PHASECHK.TRANS64.TRYWAIT P0, [R0+URZ+0x20], R6 ;  /* 0x00002006000075a7 */ /* 0x0022a400080011ff */
[----:B--2---:R-:W-:Y:S05]  /*c1b0*/  @!P0 NANOSLEEP.SYNCS 0x989680 ;  /* 0x009896800000895d */ /* 0x004fea0003900000 */
[----:B------:R-:W2:Y:S02]  /*c1c0*/  @!P0 SYNCS.PHASECHK.TRANS64 P0, [R0+URZ+0x20], R6 ;  /* 0x00002006000085a7 */ /* 0x000ea400080010ff */
[----:B--2---:R-:W-:Y:S05]  /*c1d0*/  @!P0 BRA `(.L_x_137) ;  /* 0xfffffffc00f08947 */ /* 0x004fea000383ffff */
[----:B------:R-:W-:Y:S05]  /*c1e0*/  BRA `(.L_x_136) ;  /* 0xffffffc000c87947 */ /* 0x000fea000383ffff */
.L_x_145:
[----:B-1----:R1:W2:Y:S02]  /*c1f0*/  SYNCS.PHASECHK.TRANS64.TRYWAIT P0, [R0+URZ+0x20], R6 ;  /* 0x00002006000075a7 */ /* 0x0022a400080011ff */
[----:B--2---:R-:W-:Y:S05]  /*c200*/  @!P0 NANOSLEEP.SYNCS 0x989680 ;  /* 0x009896800000895d */ /* 0x004fea0003900000 */
[----:B------:R-:W2:Y:S02]  /*c210*/  @!P0 SYNCS.PHASECHK.TRANS64 P0, [R0+URZ+0x20], R6 ;  /* 0x00002006000085a7 */ /* 0x000ea400080010ff */
[----:B--2---:R-:W-:Y:S05]  /*c220*/  @!P0 BRA `(.L_x_145) ;  /* 0xfffffffc00f08947 */ /* 0x004fea000383ffff */
[----:B------:R-:W-:Y:S05]  /*c230*/  BRA `(.L_x_144) ;  /* 0xffffffc8008c7947 */ /* 0x000fea000383ffff */
.L_x_153:
[----:B-1----:R1:W2:Y:S02]  /*c240*/  SYNCS.PHASECHK.TRANS64.TRYWAIT P0, [R0+URZ+0x20], R6 ;  /* 0x00002006000075a7 */ /* 0x0022a400080011ff */
[----:B--2---:R-:W-:Y:S05]  /*c250*/  @!P0 NANOSLEEP.SYNCS 0x989680 ;  /* 0x009896800000895d */ /* 0x004fea0003900000 */
[----:B------:R-:W2:Y:S02]  /*c260*/  @!P0 SYNCS.PHASECHK.TRANS64 P0, [R0+URZ+0x20], R6 ;  /* 0x00002006000085a7 */ /* 0x000ea400080010ff */
[----:B--2---:R-:W-:Y:S05]  /*c270*/  @!P0 BRA `(.L_x_153) ;  /* 0xfffffffc00f08947 */ /* 0x004fea000383ffff */
[----:B------:R-:W-:Y:S05]  /*c280*/  BRA `(.L_x_152) ;  /* 0xffffffd0005c7947 */ /* 0x000fea000383ffff */
.L_x_161:
[----:B-1----:R1:W2:Y:S02]  /*c290*/  SYNCS.PHASECHK.TRANS64.TRYWAIT P0, [R0+URZ+0x20], R6 ;  /* 0x00002006000075a7 */ /* 0x0022a400080011ff */
[----:B--2---:R-:W-:Y:S05]  /*c2a0*/  @!P0 NANOSLEEP.SYNCS 0x989680 ;  /* 0x009896800000895d */ /* 0x004fea0003900000 */
[----:B------:R-:W2:Y:S02]  /*c2b0*/  @!P0 SYNCS.PHASECHK.TRANS64 P0, [R0+URZ+0x20], R6 ;  /* 0x00002006000085a7 */ /* 0x000ea400080010ff */
[----:B--2---:R-:W-:Y:S05]  /*c2c0*/  @!P0 BRA `(.L_x_161) ;  /* 0xfffffffc00f08947 */ /* 0x004fea000383ffff */
[----:B------:R-:W-:Y:S05]  /*c2d0*/  BRA `(.L_x_160) ;  /* 0xffffffd8003c7947 */ /* 0x000fea000383ffff */
.L_x_169:
[----:B-1----:R1:W2:Y:S02]  /*c2e0*/  SYNCS.PHASECHK.TRANS64.TRYWAIT P0, [R0+URZ+0x20], R6 ;  /* 0x00002006000075a7 */ /* 0x0022a400080011ff */
[----:B--2---:R-:W-:Y:S05]  /*c2f0*/  @!P0 NANOSLEEP.SYNCS 0x989680 ;  /* 0x009896800000895d */ /* 0x004fea0003900000 */
[----:B------:R-:W2:Y:S02]  /*c300*/  @!P0 SYNCS.PHASECHK.TRANS64 P0, [R0+URZ+0x20], R6 ;  /* 0x00002006000085a7 */ /* 0x000ea400080010ff */
[----:B--2---:R-:W-:Y:S05]  /*c310*/  @!P0 BRA `(.L_x_169) ;  /* 0xfffffffc00f08947 */ /* 0x004fea000383ffff */
[----:B------:R-:W-:Y:S05]  /*c320*/  BRA `(.L_x_168) ;  /* 0xffffffe000107947 */ /* 0x000fea000383ffff */
.L_x_177:
[----:B-1----:R1:W2:Y:S02]  /*c330*/  SYNCS.PHASECHK.TRANS64.TRYWAIT P0, [R0+URZ+0x20], R76 ;  /* 0x0000204c000075a7 */ /* 0x0022a400080011ff */
[----:B--2---:R-:W-:Y:S05]  /*c340*/  @!P0 NANOSLEEP.SYNCS 0x989680 ;  /* 0x009896800000895d */ /* 0x004fea0003900000 */
[----:B------:R-:W2:Y:S02]  /*c350*/  @!P0 SYNCS.PHASECHK.TRANS64 P0, [R0+URZ+0x20], R76 ;  /* 0x0000204c000085a7 */ /* 0x000ea400080010ff */
[----:B--2---:R-:W-:Y:S05]  /*c360*/  @!P0 BRA `(.L_x_177) ;  /* 0xfffffffc00f08947 */ /* 0x004fea000383ffff */
[----:B------:R-:W-:Y:S05]  /*c370*/  BRA `(.L_x_176) ;  /* 0xffffffe400e47947 */ /* 0x000fea000383ffff */
        .weak           $__internal_0_$__cuda_sm10x_tcgen05_guardrail_trap_col_being_dealloced_not_returned_by_alloc
        .type           $__internal_0_$__cuda_sm10x_tcgen05_guardrail_trap_col_being_dealloced_not_returned_by_alloc,@function
        .size           $__internal_0_$__cuda_sm10x_tcgen05_guardrail_trap_col_being_dealloced_not_returned_by_alloc,($__internal_1_$__cuda_sm10x_tcgen05_guardrail_trap_phase_invalid_during_alloc - $__internal_0_$__cuda_sm10x_tcgen05_guardrail_trap_col_being_dealloced_not_returned_by_alloc)
$__internal_0_$__cuda_sm10x_tcgen05_guardrail_trap_col_being_dealloced_not_returned_by_alloc:
[----:B------:R-:W-:Y:S05]  /*c380*/  BPT.TRAP 0x1 ;  /* 0x000000040000795c */ /* 0x000fea0000300000 */
[----:B------:R-:W-:-:S04]  /*c390*/  HFMA2 R3, -RZ, RZ, 0, 0 ;  /* 0x00000000ff037431 */ /* 0x000fc800000001ff */
[----:B------:R-:W-:Y:S05]  /*c3a0*/  RET.REL.NODEC R2 `(_ZN7cutlass13device_kernelINS_4gemm6kernel13GemmUniversalIN4cute5tupleIJiiiiEEENS1_10collective13CollectiveMmaINS1_35MainloopSm100TmaUmmaWarpSpecializedILi2ELi2ELi4ENS5_IJNS4_1CILi2EEESB_NSA_ILi1EEEEEEEENS5_IJNSA_ILi256EEENSA_ILi128EEESG_EEEfNS5_IJlSC_lEEEfSI_NS4_8TiledMMAINS4_8MMA_AtomIJNS4_23SM100_MMA_TF32_2x1SM_SSINS_10tfloat32_tESM_fLi256ELi128ELNS4_4UMMA5MajorE0ELSO_0ELNSN_7ScaleInE0ELSP_0EEEEEENS4_6LayoutINS5_IJSC_SC_SC_EEENS5_IJNSA_ILi0EEESU_SU_EEEEENS5_IJNS4_10UnderscoreESX_SX_EEEEENS4_28SM100_TMA_2SM_LOAD_MULTICASTENS4_14ComposedLayoutINS4_7SwizzleILi3ELi4ELi3EEENS4_18smem_ptr_flag_bitsILi32EEENSS_INS5_IJNSA_ILi8EEENSA_ILi32EEEEEENS5_IJS17_SC_EEEEEEEvNS4_8identityENS4_18SM100_TMA_2SM_LOADES1B_vS1C_EENS_8epilogue10collective18CollectiveEpilogueINS1F_23Sm100TmaWarpSpecializedILi4ELi2ELi16ELb1ELb0EEEJNS5_IJSG_SG_SG_EEENS5_IJNSS_ISG_SC_EENSS_INSA_ILi16EEESC_EEEEEfSI_fSI_NS1F_6fusion15FusionCallbacksIS1J_NS1P_17LinearCombinationIffffLNS_15FloatRoundStyleE2EEES1K_S1O_JEEENS4_5SM1004TMEM4LOAD26SM100_TMEM_LOAD_32dp32b16xENS4_13SM90_TMA_LOADENS11_INS12_ILi2ELi4ELi3EEES15_NSS_INS5_IJS16_S1M_EEENS5_IJS1M_SC_EEEEEEENS4_39AutoVectorizingCopyWithAssumedAlignmentILi128EEENS4_14SM90_TMA_STOREES24_S26_S26_EEEvvEEEEvNT_6ParamsE) ;  /* 0xffffff3c02147950 */ /* 0x000fea0003c3ffff */
        .weak           $__internal_1_$__cuda_sm10x_tcgen05_guardrail_trap_phase_invalid_during_alloc
        .type           $__internal_1_$__cuda_sm10x_tcgen05_guardrail_trap_phase_invalid_during_alloc,@function
        .size           $__internal_1_$__cuda_sm10x_tcgen05_guardrail_trap_phase_invalid_during_alloc,($__internal_2_$__cuda_sm10x_tcgen05_guardrail_trap_unallocated_columns_being_dealloced - $__internal_1_$__cuda_sm10x_tcgen05_guardrail_trap_phase_invalid_during_alloc)
$__internal_1_$__cuda_sm10x_tcgen05_guardrail_trap_phase_invalid_during_alloc:
[----:B------:R-:W-:Y:S05]  /*c3b0*/  BPT.TRAP 0x1 ;  /* 0x000000040000795c */ /* 0x000fea0000300000 */
[----:B------:R-:W-:-:S04]  /*c3c0*/  MOV R7, 0x0 ;  /* 0x0000000000077802 */ /* 0x000fc80000000f00 */
[----:B------:R-:W-:Y:S05]  /*c3d0*/  RET.REL.NODEC R6 `(_ZN7cutlass13device_kernelINS_4gemm6kernel13GemmUniversalIN4cute5tupleIJiiiiEEENS1_10collective13CollectiveMmaINS1_35MainloopSm100TmaUmmaWarpSpecializedILi2ELi2ELi4ENS5_IJNS4_1CILi2EEESB_NSA_ILi1EEEEEEEENS5_IJNSA_ILi256EEENSA_ILi128EEESG_EEEfNS5_IJlSC_lEEEfSI_NS4_8TiledMMAINS4_8MMA_AtomIJNS4_23SM100_MMA_TF32_2x1SM_SSINS_10tfloat32_tESM_fLi256ELi128ELNS4_4UMMA5MajorE0ELSO_0ELNSN_7ScaleInE0ELSP_0EEEEEENS4_6LayoutINS5_IJSC_SC_SC_EEENS5_IJNSA_ILi0EEESU_SU_EEEEENS5_IJNS4_10UnderscoreESX_SX_EEEEENS4_28SM100_TMA_2SM_LOAD_MULTICASTENS4_14ComposedLayoutINS4_7SwizzleILi3ELi4ELi3EEENS4_18smem_ptr_flag_bitsILi32EEENSS_INS5_IJNSA_ILi8EEENSA_ILi32EEEEEENS5_IJS17_SC_EEEEEEEvNS4_8identityENS4_18SM100_TMA_2SM_LOADES1B_vS1C_EENS_8epilogue10collective18CollectiveEpilogueINS1F_23Sm100TmaWarpSpecializedILi4ELi2ELi16ELb1ELb0EEEJNS5_IJSG_SG_SG_EEENS5_IJNSS_ISG_SC_EENSS_INSA_ILi16EEESC_EEEEEfSI_fSI_NS1F_6fusion15FusionCallbacksIS1J_NS1P_17LinearCombinationIffffLNS_15FloatRoundStyleE2EEES1K_S1O_JEEENS4_5SM1004TMEM4LOAD26SM100_TMEM_LOAD_32dp32b16xENS4_13SM90_TMA_LOADENS11_INS12_ILi2ELi4ELi3EEES15_NSS_INS5_IJS16_S1M_EEENS5_IJS1M_SC_EEEEEEENS4_39AutoVectorizingCopyWithAssumedAlignmentILi128EEENS4_14SM90_TMA_STOREES24_S26_S26_EEEvvEEEEvNT_6ParamsE) ;  /* 0xffffff3c06087950 */ /* 0x000fea0003c3ffff */
        .weak           $__internal_2_$__cuda_sm10x_tcgen05_guardrail_trap_unallocated_columns_being_dealloced
        .type           $__internal_2_$__cuda_sm10x_tcgen05_guardrail_trap_unallocated_columns_being_dealloced,@function
        .size           $__internal_2_$__cuda_sm10x_tcgen05_guardrail_trap_unallocated_columns_being_dealloced,(.L_x_239 - $__internal_2_$__cuda_sm10x_tcgen05_guardrail_trap_unallocated_columns_being_dealloced)
$__internal_2_$__cuda_sm10x_tcgen05_guardrail_trap_unallocated_columns_being_dealloced:
[----:B------:R-:W-:Y:S05]  /*c3e0*/  BPT.TRAP 0x1 ;  /* 0x000000040000795c */ /* 0x000fea0000300000 */
[----:B------:R-:W-:-:S04]  /*c3f0*/  HFMA2 R3, -RZ, RZ, 0, 0 ;  /* 0x00000000ff037431 */ /* 0x000fc800000001ff */
[----:B------:R-:W-:Y:S05]  /*c400*/  RET.REL.NODEC R2 `(_ZN7cutlass13device_kernelINS_4gemm6kernel13GemmUniversalIN4cute5tupleIJiiiiEEENS1_10collective13CollectiveMmaINS1_35MainloopSm100TmaUmmaWarpSpecializedILi2ELi2ELi4ENS5_IJNS4_1CILi2EEESB_NSA_ILi1EEEEEEEENS5_IJNSA_ILi256EEENSA_ILi128EEESG_EEEfNS5_IJlSC_lEEEfSI_NS4_8TiledMMAINS4_8MMA_AtomIJNS4_23SM100_MMA_TF32_2x1SM_SSINS_10tfloat32_tESM_fLi256ELi128ELNS4_4UMMA5MajorE0ELSO_0ELNSN_7ScaleInE0ELSP_0EEEEEENS4_6LayoutINS5_IJSC_SC_SC_EEENS5_IJNSA_ILi0EEESU_SU_EEEEENS5_IJNS4_10UnderscoreESX_SX_EEEEENS4_28SM100_TMA_2SM_LOAD_MULTICASTENS4_14ComposedLayoutINS4_7SwizzleILi3ELi4ELi3EEENS4_18smem_ptr_flag_bitsILi32EEENSS_INS5_IJNSA_ILi8EEENSA_ILi32EEEEEENS5_IJS17_SC_EEEEEEEvNS4_8identityENS4_18SM100_TMA_2SM_LOADES1B_vS1C_EENS_8epilogue10collective18CollectiveEpilogueINS1F_23Sm100TmaWarpSpecializedILi4ELi2ELi16ELb1ELb0EEEJNS5_IJSG_SG_SG_EEENS5_IJNSS_ISG_SC_EENSS_INSA_ILi16EEESC_EEEEEfSI_fSI_NS1F_6fusion15FusionCallbacksIS1J_NS1P_17LinearCombinationIffffLNS_15FloatRoundStyleE2EEES1K_S1O_JEEENS4_5SM1004TMEM4LOAD26SM100_TMEM_LOAD_32dp32b16xENS4_13SM90_TMA_LOADENS11_INS12_ILi2ELi4ELi3EEES15_NSS_INS5_IJS16_S1M_EEENS5_IJS1M_SC_EEEEEEENS4_39AutoVectorizingCopyWithAssumedAlignmentILi128EEENS4_14SM90_TMA_STOREES24_S26_S26_EEEvvEEEEvNT_6ParamsE) ;  /* 0xffffff3802fc7950 */ /* 0x000fea0003c3ffff */
.L_x_238:
[----:B------:R-:W-:-:S00]  /*c410*/  BRA `(.L_x_238) ;  /* 0xfffffffc00fc7947 */ /* 0x000fc0000383ffff */
[----:B------:R-:W-:-:S00]  /*c420*/  NOP ;  /* 0x0000000000007918 */ /* 0x000fc00000000000 */
        /* <DEDUP_REMOVED lines=13> */
.L_x_239:


//--------------------- .nv.global.init           --------------------------
	.section	.nv.global.init,"aw",@progbits
.nv.global.init:
	.type		$str$27,@object
	.size		$str$27,($str$28 - $str$27)
$str$27:
        /*0000*/ 	.byte	0x28, 0x61, 0x64, 0x64, 0x72, 0x65, 0x73, 0x73, 0x20, 0x26, 0x20, 0x6d, 0x61, 0x73, 0x6b, 0x29
        /*0010*/ 	.byte	0x20, 0x3d, 0x3d, 0x20, 0x30, 0x00
	.type		$str$28,@object
	.size		$str$28,($str$26 - $str$28)
$str$28:
        /*0016*/ 	.byte	0x2f, 0x74, 0x6d, 0x70, 0x2f, 0x63, 0x75, 0x74, 0x6c, 0x61, 0x73, 0x73, 0x5f, 0x73, 0x77, 0x65
        /*0026*/ 	.byte	0x65, 0x70, 0x5f, 0x73, 0x72, 0x63, 0x2f, 0x69, 0x6e, 0x63, 0x6c, 0x75, 0x64, 0x65, 0x2f, 0x63
        /*0036*/ 	.byte	0x75, 0x74, 0x65, 0x2f, 0x70, 0x6f, 0x69, 0x6e, 0x74, 0x65, 0x72, 0x5f, 0x66, 0x6c, 0x61, 0x67
        /*0046*/ 	.byte	0x67, 0x65, 0x64, 0x2e, 0x68, 0x70, 0x70, 0x00
	.type		$str$26,@object
	.size		$str$26,($str$25 - $str$26)
$str$26:
        /*004e*/ 	.byte	0x2f, 0x74, 0x6d, 0x70, 0x2f, 0x63, 0x75, 0x74, 0x6c, 0x61, 0x73, 0x73, 0x5f, 0x73, 0x77, 0x65
        /*005e*/ 	.byte	0x65, 0x70, 0x5f, 0x73, 0x72, 0x63, 0x2f, 0x69, 0x6e, 0x63, 0x6c, 0x75, 0x64, 0x65, 0x2f, 0x63
        /*006e*/ 	.byte	0x75, 0x74, 0x65, 0x2f, 0x61, 0x74, 0x6f, 0x6d, 0x2f, 0x63, 0x6f, 0x70, 0x79, 0x5f, 0x74, 0x72
        /*007e*/ 	.byte	0x61, 0x69, 0x74, 0x73, 0x5f, 0x73, 0x6d, 0x31, 0x30, 0x30, 0x2e, 0x68, 0x70, 0x70, 0x00
	.type		$str$25,@object
	.size		$str$25,(__unnamed_1 - $str$25)
$str$25:
        /*008d*/ 	.byte	0x28, 0x28, 0x75, 0x69, 0x6e, 0x74, 0x33, 0x32, 0x5f, 0x74, 0x28, 0x74, 0x68, 0x72, 0x65, 0x61
        /*009d*/ 	.byte	0x64, 0x49, 0x64, 0x78, 0x2e, 0x78, 0x29, 0x20, 0x2f, 0x20, 0x33, 0x32, 0x29, 0x20, 0x25, 0x20
        /*00ad*/ 	.byte	0x34, 0x29, 0x20, 0x3d, 0x3d, 0x20, 0x28, 0x28, 0x28, 0x74, 0x6d, 0x65, 0x6d, 0x5f, 0x61, 0x64
        /*00bd*/ 	.byte	0x64, 0x72, 0x20, 0x3e, 0x3e, 0x20, 0x31, 0x36, 0x29, 0x20, 0x2f, 0x20, 0x33, 0x32, 0x29, 0x20
        /*00cd*/ 	.byte	0x25, 0x20, 0x34, 0x29, 0x00
	.type		__unnamed_1,@object
	.size		__unnamed_1,(__unnamed_2 - __unnamed_1)
__unnamed_1:
        /*00d2*/ 	.byte	0x61, 0x75, 0x74, 0x6f, 0x20, 0x63, 0x75, 0x74, 0x65, 0x3a, 0x3a, 0x61, 0x73, 0x5f, 0x70, 0x6f
        /* <DEDUP_REMOVED lines=23> */
        /*0252*/ 	.byte	0x43, 0x3c, 0x32, 0x30, 0x34, 0x38, 0x3e, 0x3e, 0x3e, 0x3e, 0x5d, 0x00
	.type		__unnamed_2,@object
	.size		__unnamed_2,(.L_2 - __unnamed_2)
__unnamed_2:
        /* <DEDUP_REMOVED lines=42> */
        /*04fe*/ 	.byte	0x3e, 0x5d, 0x00
.L_2:


//--------------------- .nv.shared._ZN7cutlass13device_kernelINS_4gemm6kernel13GemmUniversalIN4cute5tupleIJiiiiEEENS1_10collective13CollectiveMmaINS1_35MainloopSm100TmaUmmaWarpSpecializedILi2ELi2ELi4ENS5_IJNS4_1CILi2EEESB_NSA_ILi1EEEEEEEENS5_IJNSA_ILi256EEENSA_ILi128EEESG_EEEfNS5_IJlSC_lEEEfSI_NS4_8TiledMMAINS4_8MMA_AtomIJNS4_23SM100_MMA_TF32_2x1SM_SSINS_10tfloat32_tESM_fLi256ELi128ELNS4_4UMMA5MajorE0ELSO_0ELNSN_7ScaleInE0ELSP_0EEEEEENS4_6LayoutINS5_IJSC_SC_SC_EEENS5_IJNSA_ILi0EEESU_SU_EEEEENS5_IJNS4_10UnderscoreESX_SX_EEEEENS4_28SM100_TMA_2SM_LOAD_MULTICASTENS4_14ComposedLayoutINS4_7SwizzleILi3ELi4ELi3EEENS4_18smem_ptr_flag_bitsILi32EEENSS_INS5_IJNSA_ILi8EEENSA_ILi32EEEEEENS5_IJS17_SC_EEEEEEEvNS4_8identityENS4_18SM100_TMA_2SM_LOADES1B_vS1C_EENS_8epilogue10collective18CollectiveEpilogueINS1F_23Sm100TmaWarpSpecializedILi4ELi2ELi16ELb1ELb0EEEJNS5_IJSG_SG_SG_EEENS5_IJNSS_ISG_SC_EENSS_INSA_ILi16EEESC_EEEEEfSI_fSI_NS1F_6fusion15FusionCallbacksIS1J_NS1P_17LinearCombinationIffffLNS_15FloatRoundStyleE2EEES1K_S1O_JEEENS4_5SM1004TMEM4LOAD26SM100_TMEM_LOAD_32dp32b16xENS4_13SM90_TMA_LOADENS11_INS12_ILi2ELi4ELi3EEES15_NSS_INS5_IJS16_S1M_EEENS5_IJS1M_SC_EEEEEEENS4_39AutoVectorizingCopyWithAssumedAlignmentILi128EEENS4_14SM90_TMA_STOREES24_S26_S26_EEEvvEEEEvNT_6ParamsE --------------------------
	.section	.nv.shared._ZN7cutlass13device_kernelINS_4gemm6kernel13GemmUniversalIN4cute5tupleIJiiiiEEENS1_10collective13CollectiveMmaINS1_35MainloopSm100TmaUmmaWarpSpecializedILi2ELi2ELi4ENS5_IJNS4_1CILi2EEESB_NSA_ILi1EEEEEEEENS5_IJNSA_ILi256EEENSA_ILi128EEESG_EEEfNS5_IJlSC_lEEEfSI_NS4_8TiledMMAINS4_8MMA_AtomIJNS4_23SM100_MMA_TF32_2x1SM_SSINS_10tfloat32_tESM_fLi256ELi128ELNS4_4UMMA5MajorE0ELSO_0ELNSN_7ScaleInE0ELSP_0EEEEEENS4_6LayoutINS5_IJSC_SC_SC_EEENS5_IJNSA_ILi0EEESU_SU_EEEEENS5_IJNS4_10UnderscoreESX_SX_EEEEENS4_28SM100_TMA_2SM_LOAD_MULTICASTENS4_14ComposedLayoutINS4_7SwizzleILi3ELi4ELi3EEENS4_18smem_ptr_flag_bitsILi32EEENSS_INS5_IJNSA_ILi8EEENSA_ILi32EEEEEENS5_IJS17_SC_EEEEEEEvNS4_8identityENS4_18SM100_TMA_2SM_LOADES1B_vS1C_EENS_8epilogue10collective18CollectiveEpilogueINS1F_23Sm100TmaWarpSpecializedILi4ELi2ELi16ELb1ELb0EEEJNS5_IJSG_SG_SG_EEENS5_IJNSS_ISG_SC_EENSS_INSA_ILi16EEESC_EEEEEfSI_fSI_NS1F_6fusion15FusionCallbacksIS1J_NS1P_17LinearCombinationIffffLNS_15FloatRoundStyleE2EEES1K_S1O_JEEENS4_5SM1004TMEM4LOAD26SM100_TMEM_LOAD_32dp32b16xENS4_13SM90_TMA_LOADENS11_INS12_ILi2ELi4ELi3EEES15_NSS_INS5_IJS16_S1M_EEENS5_IJS1M_SC_EEEEEEENS4_39AutoVectorizingCopyWithAssumedAlignmentILi128EEENS4_14SM90_TMA_STOREES24_S26_S26_EEEvvEEEEvNT_6ParamsE,"aw",@nobits
	.sectionflags	@""
	.align	16
	.zero		1024


//--------------------- .nv.shared.reserved.0     --------------------------
	.section	.nv.shared.reserved.0,"aw",@nobits
	.weak		__nv_reservedSMEM_offset_0_alias
	.size		__nv_reservedSMEM_offset_0_alias, 0, 64
	.other		__nv_reservedSMEM_offset_0_alias,@"STO_CUDA_RESERVED_SHARED STV_DEFAULT"
__nv_reservedSMEM_offset_0_alias:
	.zero		0
.nv.shared.reserved.0:
	.zero		64
	.weak		__nv_reservedSMEM_tcgen05_partition
	.type		__nv_reservedSMEM_tcgen05_partition,@object
	.size		__nv_reservedSMEM_tcgen05_partition,(.L_0 - __nv_reservedSMEM_tcgen05_partition)
__nv_reservedSMEM_tcgen05_partition:
	.zero		32
.L_0:


//--------------------- .nv.global                --------------------------
	.section	.nv.global,"aw",@nobits
.nv.global:
	.type		_ZN40_INTERNAL_34df4965_4_k_cu_7f7815a2_312954cute1_E,@object
	.size		_ZN40_INTERNAL_34df4965_4_k_cu_7f7815a2_312954cute1_E,(_ZN40_INTERNAL_34df4965_4_k_cu_7f7815a2_312954cuda3std3__45__cpo6cbeginE - _ZN40_INTERNAL_34df4965_4_k_cu_7f7815a2_312954cute1_E)
_ZN40_INTERNAL_34df4965_4_k_cu_7f7815a2_312954cute1_E:
	.zero		1
	.type		_ZN40_INTERNAL_34df4965_4_k_cu_7f7815a2_312954cuda3std3__45__cpo6cbeginE,@object
	.size		_ZN40_INTERNAL_34df4965_4_k_cu_7f7815a2_312954cuda3std3__45__cpo6cbeginE,(_ZN40_INTERNAL_34df4965_4_k_cu_7f7815a2_312954cuda3std3__48in_placeE - _ZN40_INTERNAL_34df4965_4_k_cu_7f7815a2_312954cuda3std3__45__cpo6cbeginE)
_ZN40_INTERNAL_34df4965_4_k_cu_7f7815a2_312954cuda3std3__45__cpo6cbeginE:
	.zero		1
	.type		_ZN40_INTERNAL_34df4965_4_k_cu_7f7815a2_312954cuda3std3__48in_placeE,@object
	.size		_ZN40_INTERNAL_34df4965_4_k_cu_7f7815a2_312954cuda3std3__48in_placeE,(_ZN40_INTERNAL_34df4965_4_k_cu_7f7815a2_312954cuda3std6ranges3__45__cpo9iter_moveE - _ZN40_INTERNAL_34df4965_4_k_cu_7f7815a2_312954cuda3std3__48in_placeE)
_ZN40_INTERNAL_34df4965_4_k_cu_7f7815a2_312954cuda3std3__48in_placeE:
	.zero		1
	.type		_ZN40_INTERNAL_34df4965_4_k_cu_7f7815a2_312954cuda3std6ranges3__45__cpo9iter_moveE,@object
	.size		_ZN40_INTERNAL_34df4965_4_k_cu_7f7815a2_312954cuda3std6ranges3__45__cpo9iter_moveE,(_ZN40_INTERNAL_34df4965_4_k_cu_7f7815a2_312954cuda3std3__45__cpo5beginE - _ZN40_INTERNAL_34df4965_4_k_cu_7f7815a2_312954cuda3std6ranges3__45__cpo9iter_moveE)
_ZN40_INTERNAL_34df4965_4_k_cu_7f7815a2_312954cuda3std6ranges3__45__cpo9iter_moveE:
	.zero		1
	.type		_ZN40_INTERNAL_34df4965_4_k_cu_7f7815a2_312954cuda3std3__45__cpo5beginE,@object
	.size		_ZN40_INTERNAL_34df4965_4_k_cu_7f7815a2_312954cuda3std3__45__cpo5beginE,(_ZN40_INTERNAL_34df4965_4_k_cu_7f7815a2_312954cuda3std3__442_GLOBAL__N__34df4965_4_k_cu_7f7815a2_312956ignoreE - _ZN40_INTERNAL_34df4965_4_k_cu_7f7815a2_312954cuda3std3__45__cpo5beginE)
_ZN40_INTERNAL_34df4965_4_k_cu_7f7815a2_312954cuda3std3__45__cpo5beginE:
	.zero		1
	.type		_ZN40_INTERNAL_34df4965_4_k_cu_7f7815a2_312954cuda3std3__442_GLOBAL__N__34df4965_4_k_cu_7f7815a2_312956ignoreE,@object
	.size		_ZN40_INTERNAL_34df4965_4_k_cu_7f7815a2_312954cuda3std3__442_GLOBAL__N__34df4965_4_k_cu_7f7815a2_312956ignoreE,(_ZN40_INTERNAL_34df4965_4_k_cu_7f7815a2_312954cute7productE - _ZN40_INTERNAL_34df4965_4_k_cu_7f7815a2_312954cuda3std3__442_GLOBAL__N__34df4965_4_k_cu_7f7815a2_312956ignoreE)
_ZN40_INTERNAL_34df4965_4_k_cu_7f7815a2_312954cuda3std3__442_GLOBAL__N__34df4965_4_k_cu_7f7815a2_312956ignoreE:
	.zero		1
	.type		_ZN40_INTERNAL_34df4965_4_k_cu_7f7815a2_312954cute7productE,@object
	.size		_ZN40_INTERNAL_34df4965_4_k_cu_7f7815a2_312954cute7productE,(_ZN40_INTERNAL_34df4965_4_k_cu_7f7815a2_312954cuda3std3__45__cpo3endE - _ZN40_INTERNAL_34df4965_4_k_cu_7f7815a2_312954cute7productE)
_ZN40_INTERNAL_34df4965_4_k_cu_7f7815a2_312954cute7productE:
	.zero		1
	.type		_ZN40_INTERNAL_34df4965_4_k_cu_7f7815a2_312954cuda3std3__45__cpo3endE,@object
	.size		_ZN40_INTERNAL_34df4965_4_k_cu_7f7815a2_312954cuda3std3__45__cpo3endE,(_ZN40_INTERNAL_34df4965_4_k_cu_7f7815a2_312954cuda3std3__419piecewise_constructE - _ZN40_INTERNAL_34df4965_4_k_cu_7f7815a2_312954cuda3std3__45__cpo3endE)
_ZN40_INTERNAL_34df4965_4_k_cu_7f7815a2_312954cuda3std3__45__cpo3endE:
	.zero		1
	.type		_ZN40_INTERNAL_34df4965_4_k_cu_7f7815a2_312954cuda3std3__419piecewise_constructE,@object
	.size		_ZN40_INTERNAL_34df4965_4_k_cu_7f7815a2_312954cuda3std3__419piecewise_constructE,(_ZN40_INTERNAL_34df4965_4_k_cu_7f7815a2_312954cuda3std3__45__cpo4cendE - _ZN40_INTERNAL_34df4965_4_k_cu_7f7815a2_312954cuda3std3__419piecewise_constructE)
_ZN40_INTERNAL_34df4965_4_k_cu_7f7815a2_312954cuda3std3__419piecewise_constructE:
	.zero		1
	.type		_ZN40_INTERNAL_34df4965_4_k_cu_7f7815a2_312954cuda3std3__45__cpo4cendE,@object
	.size		_ZN40_INTERNAL_34df4965_4_k_cu_7f7815a2_312954cuda3std3__45__cpo4cendE,(_ZN40_INTERNAL_34df4965_4_k_cu_7f7815a2_312954cuda3std6ranges3__45__cpo4swapE - _ZN40_INTERNAL_34df4965_4_k_cu_7f7815a2_312954cuda3std3__45__cpo4cendE)
_ZN40_INTERNAL_34df4965_4_k_cu_7f7815a2_312954cuda3std3__45__cpo4cendE:
	.zero		1
	.type		_ZN40_INTERNAL_34df4965_4_k_cu_7f7815a2_312954cuda3std6ranges3__45__cpo4swapE,@object
	.size		_ZN40_INTERNAL_34df4965_4_k_cu_7f7815a2_312954cuda3std6ranges3__45__cpo4swapE,(.L_10 - _ZN40_INTERNAL_34df4965_4_k_cu_7f7815a2_312954cuda3std6ranges3__45__cpo4swapE)
_ZN40_INTERNAL_34df4965_4_k_cu_7f7815a2_312954cuda3std6ranges3__45__cpo4swapE:
	.zero		1
.L_10:


//--------------------- .nv.constant0._ZN7cutlass13device_kernelINS_4gemm6kernel13GemmUniversalIN4cute5tupleIJiiiiEEENS1_10collective13CollectiveMmaINS1_35MainloopSm100TmaUmmaWarpSpecializedILi2ELi2ELi4ENS5_IJNS4_1CILi2EEESB_NSA_ILi1EEEEEEEENS5_IJNSA_ILi256EEENSA_ILi128EEESG_EEEfNS5_IJlSC_lEEEfSI_NS4_8TiledMMAINS4_8MMA_AtomIJNS4_23SM100_MMA_TF32_2x1SM_SSINS_10tfloat32_tESM_fLi256ELi128ELNS4_4UMMA5MajorE0ELSO_0ELNSN_7ScaleInE0ELSP_0EEEEEENS4_6LayoutINS5_IJSC_SC_SC_EEENS5_IJNSA_ILi0EEESU_SU_EEEEENS5_IJNS4_10UnderscoreESX_SX_EEEEENS4_28SM100_TMA_2SM_LOAD_MULTICASTENS4_14ComposedLayoutINS4_7SwizzleILi3ELi4ELi3EEENS4_18smem_ptr_flag_bitsILi32EEENSS_INS5_IJNSA_ILi8EEENSA_ILi32EEEEEENS5_IJS17_SC_EEEEEEEvNS4_8identityENS4_18SM100_TMA_2SM_LOADES1B_vS1C_EENS_8epilogue10collective18CollectiveEpilogueINS1F_23Sm100TmaWarpSpecializedILi4ELi2ELi16ELb1ELb0EEEJNS5_IJSG_SG_SG_EEENS5_IJNSS_ISG_SC_EENSS_INSA_ILi16EEESC_EEEEEfSI_fSI_NS1F_6fusion15FusionCallbacksIS1J_NS1P_17LinearCombinationIffffLNS_15FloatRoundStyleE2EEES1K_S1O_JEEENS4_5SM1004TMEM4LOAD26SM100_TMEM_LOAD_32dp32b16xENS4_13SM90_TMA_LOADENS11_INS12_ILi2ELi4ELi3EEES15_NSS_INS5_IJS16_S1M_EEENS5_IJS1M_SC_EEEEEEENS4_39AutoVectorizingCopyWithAssumedAlignmentILi128EEENS4_14SM90_TMA_STOREES24_S26_S26_EEEvvEEEEvNT_6ParamsE --------------------------
	.section	.nv.constant0._ZN7cutlass13device_kernelINS_4gemm6kernel13GemmUniversalIN4cute5tupleIJiiiiEEENS1_10collective13CollectiveMmaINS1_35MainloopSm100TmaUmmaWarpSpecializedILi2ELi2ELi4ENS5_IJNS4_1CILi2EEESB_NSA_ILi1EEEEEEEENS5_IJNSA_ILi256EEENSA_ILi128EEESG_EEEfNS5_IJlSC_lEEEfSI_NS4_8TiledMMAINS4_8MMA_AtomIJNS4_23SM100_MMA_TF32_2x1SM_SSINS_10tfloat32_tESM_fLi256ELi128ELNS4_4UMMA5MajorE0ELSO_0ELNSN_7ScaleInE0ELSP_0EEEEEENS4_6LayoutINS5_IJSC_SC_SC_EEENS5_IJNSA_ILi0EEESU_SU_EEEEENS5_IJNS4_10UnderscoreESX_SX_EEEEENS4_28SM100_TMA_2SM_LOAD_MULTICASTENS4_14ComposedLayoutINS4_7SwizzleILi3ELi4ELi3EEENS4_18smem_ptr_flag_bitsILi32EEENSS_INS5_IJNSA_ILi8EEENSA_ILi32EEEEEENS5_IJS17_SC_EEEEEEEvNS4_8identityENS4_18SM100_TMA_2SM_LOADES1B_vS1C_EENS_8epilogue10collective18CollectiveEpilogueINS1F_23Sm100TmaWarpSpecializedILi4ELi2ELi16ELb1ELb0EEEJNS5_IJSG_SG_SG_EEENS5_IJNSS_ISG_SC_EENSS_INSA_ILi16EEESC_EEEEEfSI_fSI_NS1F_6fusion15FusionCallbacksIS1J_NS1P_17LinearCombinationIffffLNS_15FloatRoundStyleE2EEES1K_S1O_JEEENS4_5SM1004TMEM4LOAD26SM100_TMEM_LOAD_32dp32b16xENS4_13SM90_TMA_LOADENS11_INS12_ILi2ELi4ELi3EEES15_NSS_INS5_IJS16_S1M_EEENS5_IJS1M_SC_EEEEEEENS4_39AutoVectorizingCopyWithAssumedAlignmentILi128EEENS4_14SM90_TMA_STOREES24_S26_S26_EEEvvEEEEvNT_6ParamsE,"a",@progbits
	.sectionflags	@""
	.align	4
.nv.constant0._ZN7cutlass13device_kernelINS_4gemm6kernel13GemmUniversalIN4cute5tupleIJiiiiEEENS1_10collective13CollectiveMmaINS1_35MainloopSm100TmaUmmaWarpSpecializedILi2ELi2ELi4ENS5_IJNS4_1CILi2EEESB_NSA_ILi1EEEEEEEENS5_IJNSA_ILi256EEENSA_ILi128EEESG_EEEfNS5_IJlSC_lEEEfSI_NS4_8TiledMMAINS4_8MMA_AtomIJNS4_23SM100_MMA_TF32_2x1SM_SSINS_10tfloat32_tESM_fLi256ELi128ELNS4_4UMMA5MajorE0ELSO_0ELNSN_7ScaleInE0ELSP_0EEEEEENS4_6LayoutINS5_IJSC_SC_SC_EEENS5_IJNSA_ILi0EEESU_SU_EEEEENS5_IJNS4_10UnderscoreESX_SX_EEEEENS4_28SM100_TMA_2SM_LOAD_MULTICASTENS4_14ComposedLayoutINS4_7SwizzleILi3ELi4ELi3EEENS4_18smem_ptr_flag_bitsILi32EEENSS_INS5_IJNSA_ILi8EEENSA_ILi32EEEEEENS5_IJS17_SC_EEEEEEEvNS4_8identityENS4_18SM100_TMA_2SM_LOADES1B_vS1C_EENS_8epilogue10collective18CollectiveEpilogueINS1F_23Sm100TmaWarpSpecializedILi4ELi2ELi16ELb1ELb0EEEJNS5_IJSG_SG_SG_EEENS5_IJNSS_ISG_SC_EENSS_INSA_ILi16EEESC_EEEEEfSI_fSI_NS1F_6fusion15FusionCallbacksIS1J_NS1P_17LinearCombinationIffffLNS_15FloatRoundStyleE2EEES1K_S1O_JEEENS4_5SM1004TMEM4LOAD26SM100_TMEM_LOAD_32dp32b16xENS4_13SM90_TMA_LOADENS11_INS12_ILi2ELi4ELi3EEES15_NSS_INS5_IJS16_S1M_EEENS5_IJS1M_SC_EEEEEEENS4_39AutoVectorizingCopyWithAssumedAlignmentILi128EEENS4_14SM90_TMA_STOREES24_S26_S26_EEEvvEEEEvNT_6ParamsE:
	.zero		2944


//--------------------- SYMBOLS --------------------------

	.type		.nv.reservedSmem.offset0,@object
	.size		.nv.reservedSmem.offset0,0x4
	.type		.nv.reservedSmem.cap,@object
	.size		.nv.reservedSmem.cap,0x4
	.type		__assertfail,@function
